//
// Generated by NVIDIA NVVM Compiler
//
// Compiler Build ID: CL-36424714
// Cuda compilation tools, release 13.0, V13.0.88
// Based on NVVM 20.0.0
//

.version 9.0
.target sm_100
.address_size 64

	// .globl	_Z3sumP6float2S0_i
// _ZZ3sumP6float2S0_iE9sharedMem has been demoted
// _ZZ14sum_of_squaresP6float2S0_iE9sharedMem has been demoted

.visible .entry _Z3sumP6float2S0_i(
	.param .u64 .ptr .align 1 _Z3sumP6float2S0_i_param_0,
	.param .u64 .ptr .align 1 _Z3sumP6float2S0_i_param_1,
	.param .u32 _Z3sumP6float2S0_i_param_2
)
{
	.reg .pred 	%p<6>;
	.reg .b32 	%r<14>;
	.reg .b32 	%f<16>;
	.reg .b64 	%rd<9>;
	// demoted variable
	.shared .align 8 .b8 _ZZ3sumP6float2S0_iE9sharedMem[8192];
	ld.param.u64 	%rd1, [_Z3sumP6float2S0_i_param_0];
	ld.param.u64 	%rd2, [_Z3sumP6float2S0_i_param_1];
	ld.param.u32 	%r8, [_Z3sumP6float2S0_i_param_2];
	mov.u32 	%r1, %tid.x;
	mov.u32 	%r2, %ctaid.x;
	mov.u32 	%r13, %ntid.x;
	mad.lo.s32 	%r4, %r2, %r13, %r1;
	setp.ge.s32 	%p1, %r4, %r8;
	mov.f32 	%f14, 0f00000000;
	mov.f32 	%f15, %f14;
	@%p1 bra 	$L__BB0_2;
	cvta.to.global.u64 	%rd3, %rd1;
	mul.wide.s32 	%rd4, %r4, 8;
	add.s64 	%rd5, %rd3, %rd4;
	ld.global.v2.f32 	{%f15, %f14}, [%rd5];
$L__BB0_2:
	shl.b32 	%r9, %r1, 3;
	mov.u32 	%r10, _ZZ3sumP6float2S0_iE9sharedMem;
	add.s32 	%r5, %r10, %r9;
	st.shared.v2.f32 	[%r5], {%f15, %f14};
	bar.sync 	0;
	setp.lt.u32 	%p2, %r13, 2;
	@%p2 bra 	$L__BB0_6;
$L__BB0_3:
	shr.u32 	%r7, %r13, 1;
	setp.ge.u32 	%p3, %r1, %r7;
	@%p3 bra 	$L__BB0_5;
	ld.shared.v2.f32 	{%f6, %f7}, [%r5];
	shl.b32 	%r11, %r7, 3;
	add.s32 	%r12, %r5, %r11;
	ld.shared.v2.f32 	{%f8, %f9}, [%r12];
	add.f32 	%f10, %f6, %f8;
	add.f32 	%f11, %f7, %f9;
	st.shared.v2.f32 	[%r5], {%f10, %f11};
$L__BB0_5:
	bar.sync 	0;
	setp.gt.u32 	%p4, %r13, 3;
	mov.u32 	%r13, %r7;
	@%p4 bra 	$L__BB0_3;
$L__BB0_6:
	setp.ne.s32 	%p5, %r1, 0;
	@%p5 bra 	$L__BB0_8;
	cvta.to.global.u64 	%rd6, %rd2;
	mul.wide.u32 	%rd7, %r2, 8;
	add.s64 	%rd8, %rd6, %rd7;
	ld.shared.v2.f32 	{%f12, %f13}, [_ZZ3sumP6float2S0_iE9sharedMem];
	st.global.v2.f32 	[%rd8], {%f12, %f13};
$L__BB0_8:
	ret;

}
	// .globl	_Z14sum_of_squaresP6float2S0_i
.visible .entry _Z14sum_of_squaresP6float2S0_i(
	.param .u64 .ptr .align 1 _Z14sum_of_squaresP6float2S0_i_param_0,
	.param .u64 .ptr .align 1 _Z14sum_of_squaresP6float2S0_i_param_1,
	.param .u32 _Z14sum_of_squaresP6float2S0_i_param_2
)
{
	.reg .pred 	%p<6>;
	.reg .b32 	%r<14>;
	.reg .b32 	%f<22>;
	.reg .b64 	%rd<9>;
	// demoted variable
	.shared .align 8 .b8 _ZZ14sum_of_squaresP6float2S0_iE9sharedMem[8192];
	ld.param.u64 	%rd1, [_Z14sum_of_squaresP6float2S0_i_param_0];
	ld.param.u64 	%rd2, [_Z14sum_of_squaresP6float2S0_i_param_1];
	ld.param.u32 	%r8, [_Z14sum_of_squaresP6float2S0_i_param_2];
	mov.u32 	%r1, %tid.x;
	mov.u32 	%r2, %ctaid.x;
	mov.u32 	%r13, %ntid.x;
	mad.lo.s32 	%r4, %r2, %r13, %r1;
	setp.ge.s32 	%p1, %r4, %r8;
	mov.f32 	%f20, 0f00000000;
	mov.f32 	%f21, %f20;
	@%p1 bra 	$L__BB1_2;
	cvta.to.global.u64 	%rd3, %rd1;
	mul.wide.s32 	%rd4, %r4, 8;
	add.s64 	%rd5, %rd3, %rd4;
	ld.global.v2.f32 	{%f7, %f8}, [%rd5];
	mul.f32 	%f9, %f7, %f7;
	mul.f32 	%f10, %f8, %f8;
	sub.f32 	%f20, %f9, %f10;
	mul.f32 	%f11, %f7, %f8;
	fma.rn.f32 	%f21, %f7, %f8, %f11;
$L__BB1_2:
	shl.b32 	%r9, %r1, 3;
	mov.u32 	%r10, _ZZ14sum_of_squaresP6float2S0_iE9sharedMem;
	add.s32 	%r5, %r10, %r9;
	st.shared.v2.f32 	[%r5], {%f20, %f21};
	bar.sync 	0;
	setp.lt.u32 	%p2, %r13, 2;
	@%p2 bra 	$L__BB1_6;
$L__BB1_3:
	shr.u32 	%r7, %r13, 1;
	setp.ge.u32 	%p3, %r1, %r7;
	@%p3 bra 	$L__BB1_5;
	ld.shared.v2.f32 	{%f12, %f13}, [%r5];
	shl.b32 	%r11, %r7, 3;
	add.s32 	%r12, %r5, %r11;
	ld.shared.v2.f32 	{%f14, %f15}, [%r12];
	add.f32 	%f16, %f12, %f14;
	add.f32 	%f17, %f13, %f15;
	st.shared.v2.f32 	[%r5], {%f16, %f17};
$L__BB1_5:
	bar.sync 	0;
	setp.gt.u32 	%p4, %r13, 3;
	mov.u32 	%r13, %r7;
	@%p4 bra 	$L__BB1_3;
$L__BB1_6:
	setp.ne.s32 	%p5, %r1, 0;
	@%p5 bra 	$L__BB1_8;
	cvta.to.global.u64 	%rd6, %rd2;
	mul.wide.u32 	%rd7, %r2, 8;
	add.s64 	%rd8, %rd6, %rd7;
	ld.shared.v2.f32 	{%f18, %f19}, [_ZZ14sum_of_squaresP6float2S0_iE9sharedMem];
	st.global.v2.f32 	[%rd8], {%f18, %f19};
$L__BB1_8:
	ret;

}
	// .globl	_Z8norm_calP6float2S_i
.visible .entry _Z8norm_calP6float2S_i(
	.param .u64 .ptr .align 1 _Z8norm_calP6float2S_i_param_0,
	.param .align 8 .b8 _Z8norm_calP6float2S_i_param_1[8],
	.param .u32 _Z8norm_calP6float2S_i_param_2
)
{
	.reg .pred 	%p<2>;
	.reg .b32 	%r<6>;
	.reg .b32 	%f<23>;
	.reg .b64 	%rd<5>;

	ld.param.u64 	%rd1, [_Z8norm_calP6float2S_i_param_0];
	ld.param.v2.f32 	{%f1, %f2}, [_Z8norm_calP6float2S_i_param_1];
	ld.param.u32 	%r2, [_Z8norm_calP6float2S_i_param_2];
	mov.u32 	%r3, %ctaid.x;
	mov.u32 	%r4, %ntid.x;
	mov.u32 	%r5, %tid.x;
	mad.lo.s32 	%r1, %r3, %r4, %r5;
	setp.ge.s32 	%p1, %r1, %r2;
	@%p1 bra 	$L__BB2_2;
	cvta.to.global.u64 	%rd2, %rd1;
	mul.wide.s32 	%rd3, %r1, 8;
	add.s64 	%rd4, %rd2, %rd3;
	ld.global.v2.f32 	{%f3, %f4}, [%rd4];
	abs.f32 	%f5, %f1;
	abs.f32 	%f6, %f2;
	add.f32 	%f7, %f5, %f6;
	rcp.rn.f32 	%f8, %f7;
	mul.f32 	%f9, %f8, %f3;
	mul.f32 	%f10, %f8, %f4;
	mul.f32 	%f11, %f1, %f8;
	mul.f32 	%f12, %f2, %f8;
	mul.f32 	%f13, %f12, %f12;
	fma.rn.f32 	%f14, %f11, %f11, %f13;
	rcp.rn.f32 	%f15, %f14;
	mul.f32 	%f16, %f12, %f10;
	fma.rn.f32 	%f17, %f11, %f9, %f16;
	mul.f32 	%f18, %f15, %f17;
	mul.f32 	%f19, %f11, %f10;
	mul.f32 	%f20, %f12, %f9;
	sub.f32 	%f21, %f19, %f20;
	mul.f32 	%f22, %f15, %f21;
	st.global.v2.f32 	[%rd4], {%f18, %f22};
$L__BB2_2:
	ret;

}
	// .globl	_Z10update_arrP6float2S0_iii
.visible .entry _Z10update_arrP6float2S0_iii(
	.param .u64 .ptr .align 1 _Z10update_arrP6float2S0_iii_param_0,
	.param .u64 .ptr .align 1 _Z10update_arrP6float2S0_iii_param_1,
	.param .u32 _Z10update_arrP6float2S0_iii_param_2,
	.param .u32 _Z10update_arrP6float2S0_iii_param_3,
	.param .u32 _Z10update_arrP6float2S0_iii_param_4
)
{
	.reg .pred 	%p<2>;
	.reg .b32 	%r<9>;
	.reg .b32 	%f<3>;
	.reg .b64 	%rd<9>;

	ld.param.u64 	%rd1, [_Z10update_arrP6float2S0_iii_param_0];
	ld.param.u64 	%rd2, [_Z10update_arrP6float2S0_iii_param_1];
	ld.param.u32 	%r4, [_Z10update_arrP6float2S0_iii_param_2];
	ld.param.u32 	%r2, [_Z10update_arrP6float2S0_iii_param_3];
	ld.param.u32 	%r3, [_Z10update_arrP6float2S0_iii_param_4];
	mov.u32 	%r5, %ctaid.x;
	mov.u32 	%r6, %ntid.x;
	mov.u32 	%r7, %tid.x;
	mad.lo.s32 	%r1, %r5, %r6, %r7;
	setp.ge.s32 	%p1, %r1, %r4;
	@%p1 bra 	$L__BB3_2;
	cvta.to.global.u64 	%rd3, %rd2;
	cvta.to.global.u64 	%rd4, %rd1;
	mad.lo.s32 	%r8, %r2, %r1, %r3;
	mul.wide.s32 	%rd5, %r8, 8;
	add.s64 	%rd6, %rd4, %rd5;
	mul.wide.s32 	%rd7, %r1, 8;
	add.s64 	%rd8, %rd3, %rd7;
	ld.global.v2.f32 	{%f1, %f2}, [%rd8];
	st.global.v2.f32 	[%rd6], {%f1, %f2};
$L__BB3_2:
	ret;

}
	// .globl	_Z17matrix_vector_mulPfP6float2S1_iii
.visible .entry _Z17matrix_vector_mulPfP6float2S1_iii(
	.param .u64 .ptr .align 1 _Z17matrix_vector_mulPfP6float2S1_iii_param_0,
	.param .u64 .ptr .align 1 _Z17matrix_vector_mulPfP6float2S1_iii_param_1,
	.param .u64 .ptr .align 1 _Z17matrix_vector_mulPfP6float2S1_iii_param_2,
	.param .u32 _Z17matrix_vector_mulPfP6float2S1_iii_param_3,
	.param .u32 _Z17matrix_vector_mulPfP6float2S1_iii_param_4,
	.param .u32 _Z17matrix_vector_mulPfP6float2S1_iii_param_5
)
{
	.reg .pred 	%p<11>;
	.reg .b32 	%r<39>;
	.reg .b32 	%f<189>;
	.reg .b64 	%rd<39>;

	ld.param.u64 	%rd4, [_Z17matrix_vector_mulPfP6float2S1_iii_param_0];
	ld.param.u64 	%rd5, [_Z17matrix_vector_mulPfP6float2S1_iii_param_1];
	ld.param.u64 	%rd3, [_Z17matrix_vector_mulPfP6float2S1_iii_param_2];
	ld.param.u32 	%r19, [_Z17matrix_vector_mulPfP6float2S1_iii_param_3];
	ld.param.u32 	%r20, [_Z17matrix_vector_mulPfP6float2S1_iii_param_4];
	ld.param.u32 	%r21, [_Z17matrix_vector_mulPfP6float2S1_iii_param_5];
	cvta.to.global.u64 	%rd1, %rd5;
	cvta.to.global.u64 	%rd2, %rd4;
	mov.u32 	%r22, %ctaid.x;
	mov.u32 	%r23, %ntid.x;
	mov.u32 	%r24, %tid.x;
	mad.lo.s32 	%r1, %r22, %r23, %r24;
	setp.ge.s32 	%p1, %r1, %r19;
	@%p1 bra 	$L__BB4_14;
	setp.lt.s32 	%p2, %r19, 1;
	mov.f32 	%f187, 0f00000000;
	mov.f32 	%f188, %f187;
	@%p2 bra 	$L__BB4_13;
	mul.lo.s32 	%r2, %r19, %r1;
	and.b32  	%r3, %r19, 7;
	setp.lt.u32 	%p3, %r19, 8;
	mov.b32 	%r37, 0;
	mov.f32 	%f188, 0f00000000;
	mov.f32 	%f187, %f188;
	@%p3 bra 	$L__BB4_5;
	and.b32  	%r37, %r19, 2147483640;
	neg.s32 	%r35, %r37;
	shl.b32 	%r6, %r20, 3;
	mov.f32 	%f188, 0f00000000;
	mul.wide.s32 	%rd10, %r20, 8;
	mov.u32 	%r33, %r2;
	mov.u32 	%r34, %r21;
$L__BB4_4:
	.pragma "nounroll";
	mul.wide.s32 	%rd6, %r33, 4;
	add.s64 	%rd7, %rd2, %rd6;
	ld.global.f32 	%f29, [%rd7];
	mul.wide.s32 	%rd8, %r34, 8;
	add.s64 	%rd9, %rd1, %rd8;
	ld.global.v2.f32 	{%f30, %f31}, [%rd9];
	mul.f32 	%f32, %f29, %f30;
	mul.f32 	%f33, %f31, 0f00000000;
	sub.f32 	%f34, %f32, %f33;
	mul.f32 	%f35, %f29, %f31;
	fma.rn.f32 	%f36, %f30, 0f00000000, %f35;
	add.f32 	%f37, %f188, %f34;
	add.f32 	%f38, %f187, %f36;
	ld.global.f32 	%f39, [%rd7+4];
	add.s64 	%rd11, %rd9, %rd10;
	ld.global.v2.f32 	{%f40, %f41}, [%rd11];
	mul.f32 	%f42, %f39, %f40;
	mul.f32 	%f43, %f41, 0f00000000;
	sub.f32 	%f44, %f42, %f43;
	mul.f32 	%f45, %f39, %f41;
	fma.rn.f32 	%f46, %f40, 0f00000000, %f45;
	add.f32 	%f47, %f37, %f44;
	add.f32 	%f48, %f38, %f46;
	ld.global.f32 	%f49, [%rd7+8];
	add.s64 	%rd12, %rd11, %rd10;
	ld.global.v2.f32 	{%f50, %f51}, [%rd12];
	mul.f32 	%f52, %f49, %f50;
	mul.f32 	%f53, %f51, 0f00000000;
	sub.f32 	%f54, %f52, %f53;
	mul.f32 	%f55, %f49, %f51;
	fma.rn.f32 	%f56, %f50, 0f00000000, %f55;
	add.f32 	%f57, %f47, %f54;
	add.f32 	%f58, %f48, %f56;
	ld.global.f32 	%f59, [%rd7+12];
	add.s64 	%rd13, %rd12, %rd10;
	ld.global.v2.f32 	{%f60, %f61}, [%rd13];
	mul.f32 	%f62, %f59, %f60;
	mul.f32 	%f63, %f61, 0f00000000;
	sub.f32 	%f64, %f62, %f63;
	mul.f32 	%f65, %f59, %f61;
	fma.rn.f32 	%f66, %f60, 0f00000000, %f65;
	add.f32 	%f67, %f57, %f64;
	add.f32 	%f68, %f58, %f66;
	ld.global.f32 	%f69, [%rd7+16];
	add.s64 	%rd14, %rd13, %rd10;
	ld.global.v2.f32 	{%f70, %f71}, [%rd14];
	mul.f32 	%f72, %f69, %f70;
	mul.f32 	%f73, %f71, 0f00000000;
	sub.f32 	%f74, %f72, %f73;
	mul.f32 	%f75, %f69, %f71;
	fma.rn.f32 	%f76, %f70, 0f00000000, %f75;
	add.f32 	%f77, %f67, %f74;
	add.f32 	%f78, %f68, %f76;
	ld.global.f32 	%f79, [%rd7+20];
	add.s64 	%rd15, %rd14, %rd10;
	ld.global.v2.f32 	{%f80, %f81}, [%rd15];
	mul.f32 	%f82, %f79, %f80;
	mul.f32 	%f83, %f81, 0f00000000;
	sub.f32 	%f84, %f82, %f83;
	mul.f32 	%f85, %f79, %f81;
	fma.rn.f32 	%f86, %f80, 0f00000000, %f85;
	add.f32 	%f87, %f77, %f84;
	add.f32 	%f88, %f78, %f86;
	ld.global.f32 	%f89, [%rd7+24];
	add.s64 	%rd16, %rd15, %rd10;
	ld.global.v2.f32 	{%f90, %f91}, [%rd16];
	mul.f32 	%f92, %f89, %f90;
	mul.f32 	%f93, %f91, 0f00000000;
	sub.f32 	%f94, %f92, %f93;
	mul.f32 	%f95, %f89, %f91;
	fma.rn.f32 	%f96, %f90, 0f00000000, %f95;
	add.f32 	%f97, %f87, %f94;
	add.f32 	%f98, %f88, %f96;
	ld.global.f32 	%f99, [%rd7+28];
	add.s64 	%rd17, %rd16, %rd10;
	ld.global.v2.f32 	{%f100, %f101}, [%rd17];
	mul.f32 	%f102, %f99, %f100;
	mul.f32 	%f103, %f101, 0f00000000;
	sub.f32 	%f104, %f102, %f103;
	mul.f32 	%f105, %f99, %f101;
	fma.rn.f32 	%f106, %f100, 0f00000000, %f105;
	add.f32 	%f188, %f97, %f104;
	add.f32 	%f187, %f98, %f106;
	add.s32 	%r35, %r35, 8;
	add.s32 	%r34, %r34, %r6;
	add.s32 	%r33, %r33, 8;
	setp.ne.s32 	%p4, %r35, 0;
	@%p4 bra 	$L__BB4_4;
$L__BB4_5:
	setp.eq.s32 	%p5, %r3, 0;
	@%p5 bra 	$L__BB4_13;
	and.b32  	%r14, %r19, 3;
	setp.lt.u32 	%p6, %r3, 4;
	@%p6 bra 	$L__BB4_8;
	add.s32 	%r26, %r37, %r2;
	mul.wide.s32 	%rd18, %r26, 4;
	add.s64 	%rd19, %rd2, %rd18;
	ld.global.f32 	%f108, [%rd19];
	mad.lo.s32 	%r27, %r37, %r20, %r21;
	mul.wide.s32 	%rd20, %r27, 8;
	add.s64 	%rd21, %rd1, %rd20;
	ld.global.v2.f32 	{%f109, %f110}, [%rd21];
	mul.f32 	%f111, %f108, %f109;
	mul.f32 	%f112, %f110, 0f00000000;
	sub.f32 	%f113, %f111, %f112;
	mul.f32 	%f114, %f108, %f110;
	fma.rn.f32 	%f115, %f109, 0f00000000, %f114;
	add.f32 	%f116, %f188, %f113;
	add.f32 	%f117, %f187, %f115;
	ld.global.f32 	%f118, [%rd19+4];
	mul.wide.s32 	%rd22, %r20, 8;
	add.s64 	%rd23, %rd21, %rd22;
	ld.global.v2.f32 	{%f119, %f120}, [%rd23];
	mul.f32 	%f121, %f118, %f119;
	mul.f32 	%f122, %f120, 0f00000000;
	sub.f32 	%f123, %f121, %f122;
	mul.f32 	%f124, %f118, %f120;
	fma.rn.f32 	%f125, %f119, 0f00000000, %f124;
	add.f32 	%f126, %f116, %f123;
	add.f32 	%f127, %f117, %f125;
	ld.global.f32 	%f128, [%rd19+8];
	add.s64 	%rd24, %rd23, %rd22;
	ld.global.v2.f32 	{%f129, %f130}, [%rd24];
	mul.f32 	%f131, %f128, %f129;
	mul.f32 	%f132, %f130, 0f00000000;
	sub.f32 	%f133, %f131, %f132;
	mul.f32 	%f134, %f128, %f130;
	fma.rn.f32 	%f135, %f129, 0f00000000, %f134;
	add.f32 	%f136, %f126, %f133;
	add.f32 	%f137, %f127, %f135;
	ld.global.f32 	%f138, [%rd19+12];
	add.s64 	%rd25, %rd24, %rd22;
	ld.global.v2.f32 	{%f139, %f140}, [%rd25];
	mul.f32 	%f141, %f138, %f139;
	mul.f32 	%f142, %f140, 0f00000000;
	sub.f32 	%f143, %f141, %f142;
	mul.f32 	%f144, %f138, %f140;
	fma.rn.f32 	%f145, %f139, 0f00000000, %f144;
	add.f32 	%f188, %f136, %f143;
	add.f32 	%f187, %f137, %f145;
	add.s32 	%r37, %r37, 4;
$L__BB4_8:
	setp.eq.s32 	%p7, %r14, 0;
	@%p7 bra 	$L__BB4_13;
	setp.eq.s32 	%p8, %r14, 1;
	@%p8 bra 	$L__BB4_11;
	add.s32 	%r28, %r37, %r2;
	mul.wide.s32 	%rd26, %r28, 4;
	add.s64 	%rd27, %rd2, %rd26;
	ld.global.f32 	%f147, [%rd27];
	mad.lo.s32 	%r29, %r37, %r20, %r21;
	mul.wide.s32 	%rd28, %r29, 8;
	add.s64 	%rd29, %rd1, %rd28;
	ld.global.v2.f32 	{%f148, %f149}, [%rd29];
	mul.f32 	%f150, %f147, %f148;
	mul.f32 	%f151, %f149, 0f00000000;
	sub.f32 	%f152, %f150, %f151;
	mul.f32 	%f153, %f147, %f149;
	fma.rn.f32 	%f154, %f148, 0f00000000, %f153;
	add.f32 	%f155, %f188, %f152;
	add.f32 	%f156, %f187, %f154;
	ld.global.f32 	%f157, [%rd27+4];
	mul.wide.s32 	%rd30, %r20, 8;
	add.s64 	%rd31, %rd29, %rd30;
	ld.global.v2.f32 	{%f158, %f159}, [%rd31];
	mul.f32 	%f160, %f157, %f158;
	mul.f32 	%f161, %f159, 0f00000000;
	sub.f32 	%f162, %f160, %f161;
	mul.f32 	%f163, %f157, %f159;
	fma.rn.f32 	%f164, %f158, 0f00000000, %f163;
	add.f32 	%f188, %f155, %f162;
	add.f32 	%f187, %f156, %f164;
	add.s32 	%r37, %r37, 2;
$L__BB4_11:
	and.b32  	%r30, %r19, 1;
	setp.eq.b32 	%p9, %r30, 1;
	not.pred 	%p10, %p9;
	@%p10 bra 	$L__BB4_13;
	add.s32 	%r31, %r37, %r2;
	mul.wide.s32 	%rd32, %r31, 4;
	add.s64 	%rd33, %rd2, %rd32;
	ld.global.f32 	%f165, [%rd33];
	mad.lo.s32 	%r32, %r37, %r20, %r21;
	mul.wide.s32 	%rd34, %r32, 8;
	add.s64 	%rd35, %rd1, %rd34;
	ld.global.v2.f32 	{%f166, %f167}, [%rd35];
	mul.f32 	%f168, %f165, %f166;
	mul.f32 	%f169, %f167, 0f00000000;
	sub.f32 	%f170, %f168, %f169;
	mul.f32 	%f171, %f165, %f167;
	fma.rn.f32 	%f172, %f166, 0f00000000, %f171;
	add.f32 	%f188, %f188, %f170;
	add.f32 	%f187, %f187, %f172;
$L__BB4_13:
	cvta.to.global.u64 	%rd36, %rd3;
	mul.wide.s32 	%rd37, %r1, 8;
	add.s64 	%rd38, %rd36, %rd37;
	st.global.v2.f32 	[%rd38], {%f188, %f187};
$L__BB4_14:
	ret;

}
	// .globl	_Z17update_new_vector6float2PS_S0_iii
.visible .entry _Z17update_new_vector6float2PS_S0_iii(
	.param .align 8 .b8 _Z17update_new_vector6float2PS_S0_iii_param_0[8],
	.param .u64 .ptr .align 1 _Z17update_new_vector6float2PS_S0_iii_param_1,
	.param .u64 .ptr .align 1 _Z17update_new_vector6float2PS_S0_iii_param_2,
	.param .u32 _Z17update_new_vector6float2PS_S0_iii_param_3,
	.param .u32 _Z17update_new_vector6float2PS_S0_iii_param_4,
	.param .u32 _Z17update_new_vector6float2PS_S0_iii_param_5
)
{
	.reg .pred 	%p<2>;
	.reg .b32 	%r<9>;
	.reg .b32 	%f<14>;
	.reg .b64 	%rd<9>;

	ld.param.v2.f32 	{%f1, %f2}, [_Z17update_new_vector6float2PS_S0_iii_param_0];
	ld.param.u64 	%rd1, [_Z17update_new_vector6float2PS_S0_iii_param_1];
	ld.param.u64 	%rd2, [_Z17update_new_vector6float2PS_S0_iii_param_2];
	ld.param.u32 	%r4, [_Z17update_new_vector6float2PS_S0_iii_param_3];
	ld.param.u32 	%r2, [_Z17update_new_vector6float2PS_S0_iii_param_4];
	ld.param.u32 	%r3, [_Z17update_new_vector6float2PS_S0_iii_param_5];
	mov.u32 	%r5, %ctaid.x;
	mov.u32 	%r6, %ntid.x;
	mov.u32 	%r7, %tid.x;
	mad.lo.s32 	%r1, %r5, %r6, %r7;
	setp.ge.s32 	%p1, %r1, %r4;
	@%p1 bra 	$L__BB5_2;
	cvta.to.global.u64 	%rd3, %rd2;
	cvta.to.global.u64 	%rd4, %rd1;
	mul.wide.s32 	%rd5, %r1, 8;
	add.s64 	%rd6, %rd3, %rd5;
	ld.global.v2.f32 	{%f3, %f4}, [%rd6];
	mad.lo.s32 	%r8, %r2, %r1, %r3;
	mul.wide.s32 	%rd7, %r8, 8;
	add.s64 	%rd8, %rd4, %rd7;
	ld.global.v2.f32 	{%f5, %f6}, [%rd8];
	mul.f32 	%f7, %f1, %f5;
	mul.f32 	%f8, %f2, %f6;
	sub.f32 	%f9, %f7, %f8;
	mul.f32 	%f10, %f1, %f6;
	fma.rn.f32 	%f11, %f2, %f5, %f10;
	sub.f32 	%f12, %f3, %f9;
	sub.f32 	%f13, %f4, %f11;
	st.global.v2.f32 	[%rd6], {%f12, %f13};
$L__BB5_2:
	ret;

}
	// .globl	_Z9angle_calP6float2S0_S0_iii
.visible .entry _Z9angle_calP6float2S0_S0_iii(
	.param .u64 .ptr .align 1 _Z9angle_calP6float2S0_S0_iii_param_0,
	.param .u64 .ptr .align 1 _Z9angle_calP6float2S0_S0_iii_param_1,
	.param .u64 .ptr .align 1 _Z9angle_calP6float2S0_S0_iii_param_2,
	.param .u32 _Z9angle_calP6float2S0_S0_iii_param_3,
	.param .u32 _Z9angle_calP6float2S0_S0_iii_param_4,
	.param .u32 _Z9angle_calP6float2S0_S0_iii_param_5
)
{
	.reg .pred 	%p<2>;
	.reg .b32 	%r<9>;
	.reg .b32 	%f<10>;
	.reg .b64 	%rd<12>;

	ld.param.u64 	%rd1, [_Z9angle_calP6float2S0_S0_iii_param_0];
	ld.param.u64 	%rd2, [_Z9angle_calP6float2S0_S0_iii_param_1];
	ld.param.u64 	%rd3, [_Z9angle_calP6float2S0_S0_iii_param_2];
	ld.param.u32 	%r4, [_Z9angle_calP6float2S0_S0_iii_param_3];
	ld.param.u32 	%r2, [_Z9angle_calP6float2S0_S0_iii_param_4];
	ld.param.u32 	%r3, [_Z9angle_calP6float2S0_S0_iii_param_5];
	mov.u32 	%r5, %ctaid.x;
	mov.u32 	%r6, %ntid.x;
	mov.u32 	%r7, %tid.x;
	mad.lo.s32 	%r1, %r5, %r6, %r7;
	setp.ge.s32 	%p1, %r1, %r4;
	@%p1 bra 	$L__BB6_2;
	cvta.to.global.u64 	%rd4, %rd1;
	cvta.to.global.u64 	%rd5, %rd2;
	cvta.to.global.u64 	%rd6, %rd3;
	mad.lo.s32 	%r8, %r2, %r1, %r3;
	mul.wide.s32 	%rd7, %r8, 8;
	add.s64 	%rd8, %rd4, %rd7;
	ld.global.v2.f32 	{%f1, %f2}, [%rd8];
	mul.wide.s32 	%rd9, %r1, 8;
	add.s64 	%rd10, %rd5, %rd9;
	ld.global.v2.f32 	{%f3, %f4}, [%rd10];
	mul.f32 	%f5, %f2, %f4;
	fma.rn.f32 	%f6, %f1, %f3, %f5;
	mul.f32 	%f7, %f1, %f4;
	mul.f32 	%f8, %f2, %f3;
	sub.f32 	%f9, %f7, %f8;
	add.s64 	%rd11, %rd6, %rd9;
	st.global.v2.f32 	[%rd11], {%f6, %f9};
$L__BB6_2:
	ret;

}


// ===== COMPILED SASS (sm_100) =====

	.target	sm_100

	.elftype	@"ET_EXEC"


//--------------------- .note.nv.tkinfo           --------------------------
	.section	.note.nv.tkinfo,"",@"SHT_NOTE"
	.sectionflags	@"SHF_NOTE_NV_TKINFO"
	.tkinfo
        /*0018*/ 	.word	0x00000002
        /*0030*/ 	.string	""
        /*0030*/ 	.string	"ptxas"
        /*0030*/ 	.string	"Cuda compilation tools, release 13.0, V13.0.88"
        /*0030*/ 	.string	"Build cuda_13.0.r13.0/compiler.36424714_0"
        /*0030*/ 	.string	"-arch sm_100 -m 64 "



//--------------------- .note.nv.cuinfo           --------------------------
	.section	.note.nv.cuinfo,"",@"SHT_NOTE"
	.sectionflags	@"SHF_NOTE_NV_CUINFO"
        /*0018*/ 	.short	0x0002
        /*001a*/ 	.short	0x0064
        /*001c*/ 	.short	0x0082
	.zero		2


//--------------------- .nv.info                  --------------------------
	.section	.nv.info,"",@"SHT_CUDA_INFO"
	.align	4


	//----- nvinfo : EIATTR_REGCOUNT
	.align		4
        /*0000*/ 	.byte	0x04, 0x2f
        /*0002*/ 	.short	(.L_1 - .L_0)
	.align		4
.L_0:
        /*0004*/ 	.word	index@(_Z3sumP6float2S0_i)
        /*0008*/ 	.word	0x0000000e


	//----- nvinfo : EIATTR_FRAME_SIZE
	.align		4
.L_1:
        /*000c*/ 	.byte	0x04, 0x11
        /*000e*/ 	.short	(.L_3 - .L_2)
	.align		4
.L_2:
        /*0010*/ 	.word	index@(_Z3sumP6float2S0_i)
        /*0014*/ 	.word	0x00000000


	//----- nvinfo : EIATTR_REGCOUNT
	.align		4
.L_3:
        /*0018*/ 	.byte	0x04, 0x2f
        /*001a*/ 	.short	(.L_5 - .L_4)
	.align		4
.L_4:
        /*001c*/ 	.word	index@(_Z14sum_of_squaresP6float2S0_i)
        /*0020*/ 	.word	0x0000000e


	//----- nvinfo : EIATTR_FRAME_SIZE
	.align		4
.L_5:
        /*0024*/ 	.byte	0x04, 0x11
        /*0026*/ 	.short	(.L_7 - .L_6)
	.align		4
.L_6:
        /*0028*/ 	.word	index@(_Z14sum_of_squaresP6float2S0_i)
        /*002c*/ 	.word	0x00000000


	//----- nvinfo : EIATTR_REGCOUNT
	.align		4
.L_7:
        /*0030*/ 	.byte	0x04, 0x2f
        /*0032*/ 	.short	(.L_9 - .L_8)
	.align		4
.L_8:
        /*0034*/ 	.word	index@(_Z8norm_calP6float2S_i)
        /*0038*/ 	.word	0x00000013


	//----- nvinfo : EIATTR_FRAME_SIZE
	.align		4
.L_9:
        /*003c*/ 	.byte	0x04, 0x11
        /*003e*/ 	.short	(.L_11 - .L_10)
	.align		4
.L_10:
        /*0040*/ 	.word	index@($__internal_0_$__cuda_sm20_rcp_rn_f32_slowpath)
        /*0044*/ 	.word	0x00000000


	//----- nvinfo : EIATTR_FRAME_SIZE
	.align		4
.L_11:
        /*0048*/ 	.byte	0x04, 0x11
        /*004a*/ 	.short	(.L_13 - .L_12)
	.align		4
.L_12:
        /*004c*/ 	.word	index@(_Z8norm_calP6float2S_i)
        /*0050*/ 	.word	0x00000000


	//----- nvinfo : EIATTR_REGCOUNT
	.align		4
.L_13:
        /*0054*/ 	.byte	0x04, 0x2f
        /*0056*/ 	.short	(.L_15 - .L_14)
	.align		4
.L_14:
        /*0058*/ 	.word	index@(_Z10update_arrP6float2S0_iii)
        /*005c*/ 	.word	0x0000000a


	//----- nvinfo : EIATTR_FRAME_SIZE
	.align		4
.L_15:
        /*0060*/ 	.byte	0x04, 0x11
        /*0062*/ 	.short	(.L_17 - .L_16)
	.align		4
.L_16:
        /*0064*/ 	.word	index@(_Z10update_arrP6float2S0_iii)
        /*0068*/ 	.word	0x00000000


	//----- nvinfo : EIATTR_REGCOUNT
	.align		4
.L_17:
        /*006c*/ 	.byte	0x04, 0x2f
        /*006e*/ 	.short	(.L_19 - .L_18)
	.align		4
.L_18:
        /*0070*/ 	.word	index@(_Z17matrix_vector_mulPfP6float2S1_iii)
        /*0074*/ 	.word	0x00000020


	//----- nvinfo : EIATTR_FRAME_SIZE
	.align		4
.L_19:
        /*0078*/ 	.byte	0x04, 0x11
        /*007a*/ 	.short	(.L_21 - .L_20)
	.align		4
.L_20:
        /*007c*/ 	.word	index@(_Z17matrix_vector_mulPfP6float2S1_iii)
        /*0080*/ 	.word	0x00000000


	//----- nvinfo : EIATTR_REGCOUNT
	.align		4
.L_21:
        /*0084*/ 	.byte	0x04, 0x2f
        /*0086*/ 	.short	(.L_23 - .L_22)
	.align		4
.L_22:
        /*0088*/ 	.word	index@(_Z17update_new_vector6float2PS_S0_iii)
        /*008c*/ 	.word	0x0000000e


	//----- nvinfo : EIATTR_FRAME_SIZE
	.align		4
.L_23:
        /*0090*/ 	.byte	0x04, 0x11
        /*0092*/ 	.short	(.L_25 - .L_24)
	.align		4
.L_24:
        /*0094*/ 	.word	index@(_Z17update_new_vector6float2PS_S0_iii)
        /*0098*/ 	.word	0x00000000


	//----- nvinfo : EIATTR_REGCOUNT
	.align		4
.L_25:
        /*009c*/ 	.byte	0x04, 0x2f
        /*009e*/ 	.short	(.L_27 - .L_26)
	.align		4
.L_26:
        /*00a0*/ 	.word	index@(_Z9angle_calP6float2S0_S0_iii)
        /*00a4*/ 	.word	0x0000000e


	//----- nvinfo : EIATTR_FRAME_SIZE
	.align		4
.L_27:
        /*00a8*/ 	.byte	0x04, 0x11
        /*00aa*/ 	.short	(.L_29 - .L_28)
	.align		4
.L_28:
        /*00ac*/ 	.word	index@(_Z9angle_calP6float2S0_S0_iii)
        /*00b0*/ 	.word	0x00000000


	//----- nvinfo : EIATTR_MIN_STACK_SIZE
	.align		4
.L_29:
        /*00b4*/ 	.byte	0x04, 0x12
        /*00b6*/ 	.short	(.L_31 - .L_30)
	.align		4
.L_30:
        /*00b8*/ 	.word	index@(_Z9angle_calP6float2S0_S0_iii)
        /*00bc*/ 	.word	0x00000000


	//----- nvinfo : EIATTR_MIN_STACK_SIZE
	.align		4
.L_31:
        /*00c0*/ 	.byte	0x04, 0x12
        /*00c2*/ 	.short	(.L_33 - .L_32)
	.align		4
.L_32:
        /*00c4*/ 	.word	index@(_Z17update_new_vector6float2PS_S0_iii)
        /*00c8*/ 	.word	0x00000000


	//----- nvinfo : EIATTR_MIN_STACK_SIZE
	.align		4
.L_33:
        /*00cc*/ 	.byte	0x04, 0x12
        /*00ce*/ 	.short	(.L_35 - .L_34)
	.align		4
.L_34:
        /*00d0*/ 	.word	index@(_Z17matrix_vector_mulPfP6float2S1_iii)
        /*00d4*/ 	.word	0x00000000


	//----- nvinfo : EIATTR_MIN_STACK_SIZE
	.align		4
.L_35:
        /*00d8*/ 	.byte	0x04, 0x12
        /*00da*/ 	.short	(.L_37 - .L_36)
	.align		4
.L_36:
        /*00dc*/ 	.word	index@(_Z10update_arrP6float2S0_iii)
        /*00e0*/ 	.word	0x00000000


	//----- nvinfo : EIATTR_MIN_STACK_SIZE
	.align		4
.L_37:
        /*00e4*/ 	.byte	0x04, 0x12
        /*00e6*/ 	.short	(.L_39 - .L_38)
	.align		4
.L_38:
        /*00e8*/ 	.word	index@(_Z8norm_calP6float2S_i)
        /*00ec*/ 	.word	0x00000000


	//----- nvinfo : EIATTR_MIN_STACK_SIZE
	.align		4
.L_39:
        /*00f0*/ 	.byte	0x04, 0x12
        /*00f2*/ 	.short	(.L_41 - .L_40)
	.align		4
.L_40:
        /*00f4*/ 	.word	index@(_Z14sum_of_squaresP6float2S0_i)
        /*00f8*/ 	.word	0x00000000


	//----- nvinfo : EIATTR_MIN_STACK_SIZE
	.align		4
.L_41:
        /*00fc*/ 	.byte	0x04, 0x12
        /*00fe*/ 	.short	(.L_43 - .L_42)
	.align		4
.L_42:
        /*0100*/ 	.word	index@(_Z3sumP6float2S0_i)
        /*0104*/ 	.word	0x00000000
.L_43:


//--------------------- .nv.compat                --------------------------
	.section	.nv.compat,"",@"SHT_CUDA_COMPAT_INFO"
	.align	4
        /*0000*/ 	.byte	0x02, 0x09, 0x00, 0x00, 0x02, 0x02, 0x01, 0x00, 0x02, 0x05, 0x05, 0x00, 0x03, 0x07, 0x01, 0x01
        /*0010*/ 	.byte	0x02, 0x03, 0x00, 0x00, 0x02, 0x06, 0x01, 0x00, 0x04, 0x0b, 0x08, 0x00, 0x09, 0x00, 0x00, 0x00
        /*0020*/ 	.byte	0x00, 0x00, 0x00, 0x00


//--------------------- .nv.info._Z9angle_calP6float2S0_S0_iii --------------------------
	.section	.nv.info._Z9angle_calP6float2S0_S0_iii,"",@"SHT_CUDA_INFO"
	.sectionflags	@""
	.align	4


	//----- nvinfo : EIATTR_CUDA_API_VERSION
	.align		4
        /*0000*/ 	.byte	0x04, 0x37
        /*0002*/ 	.short	(.L_45 - .L_44)
.L_44:
        /*0004*/ 	.word	0x00000082


	//----- nvinfo : EIATTR_KPARAM_INFO
	.align		4
.L_45:
        /*0008*/ 	.byte	0x04, 0x17
        /*000a*/ 	.short	(.L_47 - .L_46)
.L_46:
        /*000c*/ 	.word	0x00000000
        /*0010*/ 	.short	0x0005
        /*0012*/ 	.short	0x0020
        /*0014*/ 	.byte	0x00, 0xf0, 0x11, 0x00


	//----- nvinfo : EIATTR_KPARAM_INFO
	.align		4
.L_47:
        /*0018*/ 	.byte	0x04, 0x17
        /*001a*/ 	.short	(.L_49 - .L_48)
.L_48:
        /*001c*/ 	.word	0x00000000
        /*0020*/ 	.short	0x0004
        /*0022*/ 	.short	0x001c
        /*0024*/ 	.byte	0x00, 0xf0, 0x11, 0x00


	//----- nvinfo : EIATTR_KPARAM_INFO
	.align		4
.L_49:
        /*0028*/ 	.byte	0x04, 0x17
        /*002a*/ 	.short	(.L_51 - .L_50)
.L_50:
        /*002c*/ 	.word	0x00000000
        /*0030*/ 	.short	0x0003
        /*0032*/ 	.short	0x0018
        /*0034*/ 	.byte	0x00, 0xf0, 0x11, 0x00


	//----- nvinfo : EIATTR_KPARAM_INFO
	.align		4
.L_51:
        /*0038*/ 	.byte	0x04, 0x17
        /*003a*/ 	.short	(.L_53 - .L_52)
.L_52:
        /*003c*/ 	.word	0x00000000
        /*0040*/ 	.short	0x0002
        /*0042*/ 	.short	0x0010
        /*0044*/ 	.byte	0x00, 0xf5, 0x21, 0x00


	//----- nvinfo : EIATTR_KPARAM_INFO
	.align		4
.L_53:
        /*0048*/ 	.byte	0x04, 0x17
        /*004a*/ 	.short	(.L_55 - .L_54)
.L_54:
        /*004c*/ 	.word	0x00000000
        /*0050*/ 	.short	0x0001
        /*0052*/ 	.short	0x0008
        /*0054*/ 	.byte	0x00, 0xf5, 0x21, 0x00


	//----- nvinfo : EIATTR_KPARAM_INFO
	.align		4
.L_55:
        /*0058*/ 	.byte	0x04, 0x17
        /*005a*/ 	.short	(.L_57 - .L_56)
.L_56:
        /*005c*/ 	.word	0x00000000
        /*0060*/ 	.short	0x0000
        /*0062*/ 	.short	0x0000
        /*0064*/ 	.byte	0x00, 0xf5, 0x21, 0x00


	//----- nvinfo : EIATTR_SPARSE_MMA_MASK
	.align		4
.L_57:
        /*0068*/ 	.byte	0x03, 0x50
        /*006a*/ 	.short	0x0000


	//----- nvinfo : EIATTR_MAXREG_COUNT
	.align		4
        /*006c*/ 	.byte	0x03, 0x1b
        /*006e*/ 	.short	0x00ff


	//----- nvinfo : EIATTR_MERCURY_ISA_VERSION
	.align		4
        /*0070*/ 	.byte	0x03, 0x5f
        /*0072*/ 	.short	0x0101


	//----- nvinfo : EIATTR_VRC_CTA_INIT_COUNT
	.align		4
        /*0074*/ 	.byte	0x02, 0x4a
	.zero		1
	.zero		1


	//----- nvinfo : EIATTR_EXIT_INSTR_OFFSETS
	.align		4
        /*0078*/ 	.byte	0x04, 0x1c
        /*007a*/ 	.short	(.L_59 - .L_58)


	//   ....[0]....
.L_58:
        /*007c*/ 	.word	0x00000070


	//   ....[1]....
        /*0080*/ 	.word	0x00000190


	//----- nvinfo : EIATTR_CBANK_PARAM_SIZE
	.align		4
.L_59:
        /*0084*/ 	.byte	0x03, 0x19
        /*0086*/ 	.short	0x0024


	//----- nvinfo : EIATTR_PARAM_CBANK
	.align		4
        /*0088*/ 	.byte	0x04, 0x0a
        /*008a*/ 	.short	(.L_61 - .L_60)
	.align		4
.L_60:
        /*008c*/ 	.word	index@(.nv.constant0._Z9angle_calP6float2S0_S0_iii)
        /*0090*/ 	.short	0x0380
        /*0092*/ 	.short	0x0024


	//----- nvinfo : EIATTR_SW_WAR
	.align		4
.L_61:
        /*0094*/ 	.byte	0x04, 0x36
        /*0096*/ 	.short	(.L_63 - .L_62)
.L_62:
        /*0098*/ 	.word	0x00000008
.L_63:


//--------------------- .nv.info._Z17update_new_vector6float2PS_S0_iii --------------------------
	.section	.nv.info._Z17update_new_vector6float2PS_S0_iii,"",@"SHT_CUDA_INFO"
	.sectionflags	@""
	.align	4


	//----- nvinfo : EIATTR_CUDA_API_VERSION
	.align		4
        /*0000*/ 	.byte	0x04, 0x37
        /*0002*/ 	.short	(.L_65 - .L_64)
.L_64:
        /*0004*/ 	.word	0x00000082


	//----- nvinfo : EIATTR_KPARAM_INFO
	.align		4
.L_65:
        /*0008*/ 	.byte	0x04, 0x17
        /*000a*/ 	.short	(.L_67 - .L_66)
.L_66:
        /*000c*/ 	.word	0x00000000
        /*0010*/ 	.short	0x0005
        /*0012*/ 	.short	0x0020
        /*0014*/ 	.byte	0x00, 0xf0, 0x11, 0x00


	//----- nvinfo : EIATTR_KPARAM_INFO
	.align		4
.L_67:
        /*0018*/ 	.byte	0x04, 0x17
        /*001a*/ 	.short	(.L_69 - .L_68)
.L_68:
        /*001c*/ 	.word	0x00000000
        /*0020*/ 	.short	0x0004
        /*0022*/ 	.short	0x001c
        /*0024*/ 	.byte	0x00, 0xf0, 0x11, 0x00


	//----- nvinfo : EIATTR_KPARAM_INFO
	.align		4
.L_69:
        /*0028*/ 	.byte	0x04, 0x17
        /*002a*/ 	.short	(.L_71 - .L_70)
.L_70:
        /*002c*/ 	.word	0x00000000
        /*0030*/ 	.short	0x0003
        /*0032*/ 	.short	0x0018
        /*0034*/ 	.byte	0x00, 0xf0, 0x11, 0x00


	//----- nvinfo : EIATTR_KPARAM_INFO
	.align		4
.L_71:
        /*0038*/ 	.byte	0x04, 0x17
        /*003a*/ 	.short	(.L_73 - .L_72)
.L_72:
        /*003c*/ 	.word	0x00000000
        /*0040*/ 	.short	0x0002
        /*0042*/ 	.short	0x0010
        /*0044*/ 	.byte	0x00, 0xf5, 0x21, 0x00


	//----- nvinfo : EIATTR_KPARAM_INFO
	.align		4
.L_73:
        /*0048*/ 	.byte	0x04, 0x17
        /*004a*/ 	.short	(.L_75 - .L_74)
.L_74:
        /*004c*/ 	.word	0x00000000
        /*0050*/ 	.short	0x0001
        /*0052*/ 	.short	0x0008
        /*0054*/ 	.byte	0x00, 0xf5, 0x21, 0x00


	//----- nvinfo : EIATTR_KPARAM_INFO
	.align		4
.L_75:
        /*0058*/ 	.byte	0x04, 0x17
        /*005a*/ 	.short	(.L_77 - .L_76)
.L_76:
        /*005c*/ 	.word	0x00000000
        /*0060*/ 	.short	0x0000
        /*0062*/ 	.short	0x0000
        /*0064*/ 	.byte	0x00, 0xf0, 0x21, 0x00


	//----- nvinfo : EIATTR_SPARSE_MMA_MASK
	.align		4
.L_77:
        /*0068*/ 	.byte	0x03, 0x50
        /*006a*/ 	.short	0x0000


	//----- nvinfo : EIATTR_MAXREG_COUNT
	.align		4
        /*006c*/ 	.byte	0x03, 0x1b
        /*006e*/ 	.short	0x00ff


	//----- nvinfo : EIATTR_MERCURY_ISA_VERSION
	.align		4
        /*0070*/ 	.byte	0x03, 0x5f
        /*0072*/ 	.short	0x0101


	//----- nvinfo : EIATTR_VRC_CTA_INIT_COUNT
	.align		4
        /*0074*/ 	.byte	0x02, 0x4a
	.zero		1
	.zero		1


	//----- nvinfo : EIATTR_EXIT_INSTR_OFFSETS
	.align		4
        /*0078*/ 	.byte	0x04, 0x1c
        /*007a*/ 	.short	(.L_79 - .L_78)


	//   ....[0]....
.L_78:
        /*007c*/ 	.word	0x00000070


	//   ....[1]....
        /*0080*/ 	.word	0x000001a0


	//----- nvinfo : EIATTR_CBANK_PARAM_SIZE
	.align		4
.L_79:
        /*0084*/ 	.byte	0x03, 0x19
        /*0086*/ 	.short	0x0024


	//----- nvinfo : EIATTR_PARAM_CBANK
	.align		4
        /*0088*/ 	.byte	0x04, 0x0a
        /*008a*/ 	.short	(.L_81 - .L_80)
	.align		4
.L_80:
        /*008c*/ 	.word	index@(.nv.constant0._Z17update_new_vector6float2PS_S0_iii)
        /*0090*/ 	.short	0x0380
        /*0092*/ 	.short	0x0024


	//----- nvinfo : EIATTR_SW_WAR
	.align		4
.L_81:
        /*0094*/ 	.byte	0x04, 0x36
        /*0096*/ 	.short	(.L_83 - .L_82)
.L_82:
        /*0098*/ 	.word	0x00000008
.L_83:


//--------------------- .nv.info._Z17matrix_vector_mulPfP6float2S1_iii --------------------------
	.section	.nv.info._Z17matrix_vector_mulPfP6float2S1_iii,"",@"SHT_CUDA_INFO"
	.sectionflags	@""
	.align	4


	//----- nvinfo : EIATTR_CUDA_API_VERSION
	.align		4
        /*0000*/ 	.byte	0x04, 0x37
        /*0002*/ 	.short	(.L_85 - .L_84)
.L_84:
        /*0004*/ 	.word	0x00000082


	//----- nvinfo : EIATTR_KPARAM_INFO
	.align		4
.L_85:
        /*0008*/ 	.byte	0x04, 0x17
        /*000a*/ 	.short	(.L_87 - .L_86)
.L_86:
        /*000c*/ 	.word	0x00000000
        /*0010*/ 	.short	0x0005
        /*0012*/ 	.short	0x0020
        /*0014*/ 	.byte	0x00, 0xf0, 0x11, 0x00


	//----- nvinfo : EIATTR_KPARAM_INFO
	.align		4
.L_87:
        /*0018*/ 	.byte	0x04, 0x17
        /*001a*/ 	.short	(.L_89 - .L_88)
.L_88:
        /*001c*/ 	.word	0x00000000
        /*0020*/ 	.short	0x0004
        /*0022*/ 	.short	0x001c
        /*0024*/ 	.byte	0x00, 0xf0, 0x11, 0x00


	//----- nvinfo : EIATTR_KPARAM_INFO
	.align		4
.L_89:
        /*0028*/ 	.byte	0x04, 0x17
        /*002a*/ 	.short	(.L_91 - .L_90)
.L_90:
        /*002c*/ 	.word	0x00000000
        /*0030*/ 	.short	0x0003
        /*0032*/ 	.short	0x0018
        /*0034*/ 	.byte	0x00, 0xf0, 0x11, 0x00


	//----- nvinfo : EIATTR_KPARAM_INFO
	.align		4
.L_91:
        /*0038*/ 	.byte	0x04, 0x17
        /*003a*/ 	.short	(.L_93 - .L_92)
.L_92:
        /*003c*/ 	.word	0x00000000
        /*0040*/ 	.short	0x0002
        /*0042*/ 	.short	0x0010
        /*0044*/ 	.byte	0x00, 0xf5, 0x21, 0x00


	//----- nvinfo : EIATTR_KPARAM_INFO
	.align		4
.L_93:
        /*0048*/ 	.byte	0x04, 0x17
        /*004a*/ 	.short	(.L_95 - .L_94)
.L_94:
        /*004c*/ 	.word	0x00000000
        /*0050*/ 	.short	0x0001
        /*0052*/ 	.short	0x0008
        /*0054*/ 	.byte	0x00, 0xf5, 0x21, 0x00


	//----- nvinfo : EIATTR_KPARAM_INFO
	.align		4
.L_95:
        /*0058*/ 	.byte	0x04, 0x17
        /*005a*/ 	.short	(.L_97 - .L_96)
.L_96:
        /*005c*/ 	.word	0x00000000
        /*0060*/ 	.short	0x0000
        /*0062*/ 	.short	0x0000
        /*0064*/ 	.byte	0x00, 0xf5, 0x21, 0x00


	//----- nvinfo : EIATTR_SPARSE_MMA_MASK
	.align		4
.L_97:
        /*0068*/ 	.byte	0x03, 0x50
        /*006a*/ 	.short	0x0000


	//----- nvinfo : EIATTR_MAXREG_COUNT
	.align		4
        /*006c*/ 	.byte	0x03, 0x1b
        /*006e*/ 	.short	0x00ff


	//----- nvinfo : EIATTR_MERCURY_ISA_VERSION
	.align		4
        /*0070*/ 	.byte	0x03, 0x5f
        /*0072*/ 	.short	0x0101


	//----- nvinfo : EIATTR_VRC_CTA_INIT_COUNT
	.align		4
        /*0074*/ 	.byte	0x02, 0x4a
	.zero		1
	.zero		1


	//----- nvinfo : EIATTR_EXIT_INSTR_OFFSETS
	.align		4
        /*0078*/ 	.byte	0x04, 0x1c
        /*007a*/ 	.short	(.L_99 - .L_98)


	//   ....[0]....
.L_98:
        /*007c*/ 	.word	0x00000070


	//   ....[1]....
        /*0080*/ 	.word	0x00000ce0


	//----- nvinfo : EIATTR_CBANK_PARAM_SIZE
	.align		4
.L_99:
        /*0084*/ 	.byte	0x03, 0x19
        /*0086*/ 	.short	0x0024


	//----- nvinfo : EIATTR_PARAM_CBANK
	.align		4
        /*0088*/ 	.byte	0x04, 0x0a
        /*008a*/ 	.short	(.L_101 - .L_100)
	.align		4
.L_100:
        /*008c*/ 	.word	index@(.nv.constant0._Z17matrix_vector_mulPfP6float2S1_iii)
        /*0090*/ 	.short	0x0380
        /*0092*/ 	.short	0x0024


	//----- nvinfo : EIATTR_SW_WAR
	.align		4
.L_101:
        /*0094*/ 	.byte	0x04, 0x36
        /*0096*/ 	.short	(.L_103 - .L_102)
.L_102:
        /*0098*/ 	.word	0x00000008
.L_103:


//--------------------- .nv.info._Z10update_arrP6float2S0_iii --------------------------
	.section	.nv.info._Z10update_arrP6float2S0_iii,"",@"SHT_CUDA_INFO"
	.sectionflags	@""
	.align	4


	//----- nvinfo : EIATTR_CUDA_API_VERSION
	.align		4
        /*0000*/ 	.byte	0x04, 0x37
        /*0002*/ 	.short	(.L_105 - .L_104)
.L_104:
        /*0004*/ 	.word	0x00000082


	//----- nvinfo : EIATTR_KPARAM_INFO
	.align		4
.L_105:
        /*0008*/ 	.byte	0x04, 0x17
        /*000a*/ 	.short	(.L_107 - .L_106)
.L_106:
        /*000c*/ 	.word	0x00000000
        /*0010*/ 	.short	0x0004
        /*0012*/ 	.short	0x0018
        /*0014*/ 	.byte	0x00, 0xf0, 0x11, 0x00


	//----- nvinfo : EIATTR_KPARAM_INFO
	.align		4
.L_107:
        /*0018*/ 	.byte	0x04, 0x17
        /*001a*/ 	.short	(.L_109 - .L_108)
.L_108:
        /*001c*/ 	.word	0x00000000
        /*0020*/ 	.short	0x0003
        /*0022*/ 	.short	0x0014
        /*0024*/ 	.byte	0x00, 0xf0, 0x11, 0x00


	//----- nvinfo : EIATTR_KPARAM_INFO
	.align		4
.L_109:
        /*0028*/ 	.byte	0x04, 0x17
        /*002a*/ 	.short	(.L_111 - .L_110)
.L_110:
        /*002c*/ 	.word	0x00000000
        /*0030*/ 	.short	0x0002
        /*0032*/ 	.short	0x0010
        /*0034*/ 	.byte	0x00, 0xf0, 0x11, 0x00


	//----- nvinfo : EIATTR_KPARAM_INFO
	.align		4
.L_111:
        /*0038*/ 	.byte	0x04, 0x17
        /*003a*/ 	.short	(.L_113 - .L_112)
.L_112:
        /*003c*/ 	.word	0x00000000
        /*0040*/ 	.short	0x0001
        /*0042*/ 	.short	0x0008
        /*0044*/ 	.byte	0x00, 0xf5, 0x21, 0x00


	//----- nvinfo : EIATTR_KPARAM_INFO
	.align		4
.L_113:
        /*0048*/ 	.byte	0x04, 0x17
        /*004a*/ 	.short	(.L_115 - .L_114)
.L_114:
        /*004c*/ 	.word	0x00000000
        /*0050*/ 	.short	0x0000
        /*0052*/ 	.short	0x0000
        /*0054*/ 	.byte	0x00, 0xf5, 0x21, 0x00


	//----- nvinfo : EIATTR_SPARSE_MMA_MASK
	.align		4
.L_115:
        /*0058*/ 	.byte	0x03, 0x50
        /*005a*/ 	.short	0x0000


	//----- nvinfo : EIATTR_MAXREG_COUNT
	.align		4
        /*005c*/ 	.byte	0x03, 0x1b
        /*005e*/ 	.short	0x00ff


	//----- nvinfo : EIATTR_MERCURY_ISA_VERSION
	.align		4
        /*0060*/ 	.byte	0x03, 0x5f
        /*0062*/ 	.short	0x0101


	//----- nvinfo : EIATTR_VRC_CTA_INIT_COUNT
	.align		4
        /*0064*/ 	.byte	0x02, 0x4a
	.zero		1
	.zero		1


	//----- nvinfo : EIATTR_EXIT_INSTR_OFFSETS
	.align		4
        /*0068*/ 	.byte	0x04, 0x1c
        /*006a*/ 	.short	(.L_117 - .L_116)


	//   ....[0]....
.L_116:
        /*006c*/ 	.word	0x00000070


	//   ....[1]....
        /*0070*/ 	.word	0x00000120


	//----- nvinfo : EIATTR_CBANK_PARAM_SIZE
	.align		4
.L_117:
        /*0074*/ 	.byte	0x03, 0x19
        /*0076*/ 	.short	0x001c


	//----- nvinfo : EIATTR_PARAM_CBANK
	.align		4
        /*0078*/ 	.byte	0x04, 0x0a
        /*007a*/ 	.short	(.L_119 - .L_118)
	.align		4
.L_118:
        /*007c*/ 	.word	index@(.nv.constant0._Z10update_arrP6float2S0_iii)
        /*0080*/ 	.short	0x0380
        /*0082*/ 	.short	0x001c


	//----- nvinfo : EIATTR_SW_WAR
	.align		4
.L_119:
        /*0084*/ 	.byte	0x04, 0x36
        /*0086*/ 	.short	(.L_121 - .L_120)
.L_120:
        /*0088*/ 	.word	0x00000008
.L_121:


//--------------------- .nv.info._Z8norm_calP6float2S_i --------------------------
	.section	.nv.info._Z8norm_calP6float2S_i,"",@"SHT_CUDA_INFO"
	.sectionflags	@""
	.align	4


	//----- nvinfo : EIATTR_CUDA_API_VERSION
	.align		4
        /*0000*/ 	.byte	0x04, 0x37
        /*0002*/ 	.short	(.L_123 - .L_122)
.L_122:
        /*0004*/ 	.word	0x00000082


	//----- nvinfo : EIATTR_KPARAM_INFO
	.align		4
.L_123:
        /*0008*/ 	.byte	0x04, 0x17
        /*000a*/ 	.short	(.L_125 - .L_124)
.L_124:
        /*000c*/ 	.word	0x00000000
        /*0010*/ 	.short	0x0002
        /*0012*/ 	.short	0x0010
        /*0014*/ 	.byte	0x00, 0xf0, 0x11, 0x00


	//----- nvinfo : EIATTR_KPARAM_INFO
	.align		4
.L_125:
        /*0018*/ 	.byte	0x04, 0x17
        /*001a*/ 	.short	(.L_127 - .L_126)
.L_126:
        /*001c*/ 	.word	0x00000000
        /*0020*/ 	.short	0x0001
        /*0022*/ 	.short	0x0008
        /*0024*/ 	.byte	0x00, 0xf0, 0x21, 0x00


	//----- nvinfo : EIATTR_KPARAM_INFO
	.align		4
.L_127:
        /*0028*/ 	.byte	0x04, 0x17
        /*002a*/ 	.short	(.L_129 - .L_128)
.L_128:
        /*002c*/ 	.word	0x00000000
        /*0030*/ 	.short	0x0000
        /*0032*/ 	.short	0x0000
        /*0034*/ 	.byte	0x00, 0xf5, 0x21, 0x00


	//----- nvinfo : EIATTR_SPARSE_MMA_MASK
	.align		4
.L_129:
        /*0038*/ 	.byte	0x03, 0x50
        /*003a*/ 	.short	0x0000


	//----- nvinfo : EIATTR_MAXREG_COUNT
	.align		4
        /*003c*/ 	.byte	0x03, 0x1b
        /*003e*/ 	.short	0x00ff


	//----- nvinfo : EIATTR_MERCURY_ISA_VERSION
	.align		4
        /*0040*/ 	.byte	0x03, 0x5f
        /*0042*/ 	.short	0x0101


	//----- nvinfo : EIATTR_VRC_CTA_INIT_COUNT
	.align		4
        /*0044*/ 	.byte	0x02, 0x4a
	.zero		1
	.zero		1


	//----- nvinfo : EIATTR_EXIT_INSTR_OFFSETS
	.align		4
        /*0048*/ 	.byte	0x04, 0x1c
        /*004a*/ 	.short	(.L_131 - .L_130)


	//   ....[0]....
.L_130:
        /*004c*/ 	.word	0x00000070


	//   ....[1]....
        /*0050*/ 	.word	0x00000340


	//----- nvinfo : EIATTR_CRS_STACK_SIZE
	.align		4
.L_131:
        /*0054*/ 	.byte	0x04, 0x1e
        /*0056*/ 	.short	(.L_133 - .L_132)
.L_132:
        /*0058*/ 	.word	0x00000000


	//----- nvinfo : EIATTR_CBANK_PARAM_SIZE
	.align		4
.L_133:
        /*005c*/ 	.byte	0x03, 0x19
        /*005e*/ 	.short	0x0014


	//----- nvinfo : EIATTR_PARAM_CBANK
	.align		4
        /*0060*/ 	.byte	0x04, 0x0a
        /*0062*/ 	.short	(.L_135 - .L_134)
	.align		4
.L_134:
        /*0064*/ 	.word	index@(.nv.constant0._Z8norm_calP6float2S_i)
        /*0068*/ 	.short	0x0380
        /*006a*/ 	.short	0x0014


	//----- nvinfo : EIATTR_SW_WAR
	.align		4
.L_135:
        /*006c*/ 	.byte	0x04, 0x36
        /*006e*/ 	.short	(.L_137 - .L_136)
.L_136:
        /*0070*/ 	.word	0x00000008
.L_137:


//--------------------- .nv.info._Z14sum_of_squaresP6float2S0_i --------------------------
	.section	.nv.info._Z14sum_of_squaresP6float2S0_i,"",@"SHT_CUDA_INFO"
	.sectionflags	@""
	.align	4


	//----- nvinfo : EIATTR_CUDA_API_VERSION
	.align		4
        /*0000*/ 	.byte	0x04, 0x37
        /*0002*/ 	.short	(.L_139 - .L_138)
.L_138:
        /*0004*/ 	.word	0x00000082


	//----- nvinfo : EIATTR_KPARAM_INFO
	.align		4
.L_139:
        /*0008*/ 	.byte	0x04, 0x17
        /*000a*/ 	.short	(.L_141 - .L_140)
.L_140:
        /*000c*/ 	.word	0x00000000
        /*0010*/ 	.short	0x0002
        /*0012*/ 	.short	0x0010
        /*0014*/ 	.byte	0x00, 0xf0, 0x11, 0x00


	//----- nvinfo : EIATTR_KPARAM_INFO
	.align		4
.L_141:
        /*0018*/ 	.byte	0x04, 0x17
        /*001a*/ 	.short	(.L_143 - .L_142)
.L_142:
        /*001c*/ 	.word	0x00000000
        /*0020*/ 	.short	0x0001
        /*0022*/ 	.short	0x0008
        /*0024*/ 	.byte	0x00, 0xf5, 0x21, 0x00


	//----- nvinfo : EIATTR_KPARAM_INFO
	.align		4
.L_143:
        /*0028*/ 	.byte	0x04, 0x17
        /*002a*/ 	.short	(.L_145 - .L_144)
.L_144:
        /*002c*/ 	.word	0x00000000
        /*0030*/ 	.short	0x0000
        /*0032*/ 	.short	0x0000
        /*0034*/ 	.byte	0x00, 0xf5, 0x21, 0x00


	//----- nvinfo : EIATTR_SPARSE_MMA_MASK
	.align		4
.L_145:
        /*0038*/ 	.byte	0x03, 0x50
        /*003a*/ 	.short	0x0000


	//----- nvinfo : EIATTR_MAXREG_COUNT
	.align		4
        /*003c*/ 	.byte	0x03, 0x1b
        /*003e*/ 	.short	0x00ff


	//----- nvinfo : EIATTR_NUM_BARRIERS
	.align		4
        /*0040*/ 	.byte	0x02, 0x4c
        /*0042*/ 	.byte	0x01
	.zero		1


	//----- nvinfo : EIATTR_MERCURY_ISA_VERSION
	.align		4
        /*0044*/ 	.byte	0x03, 0x5f
        /*0046*/ 	.short	0x0101


	//----- nvinfo : EIATTR_VRC_CTA_INIT_COUNT
	.align		4
        /*0048*/ 	.byte	0x02, 0x4a
	.zero		1
	.zero		1


	//----- nvinfo : EIATTR_EXIT_INSTR_OFFSETS
	.align		4
        /*004c*/ 	.byte	0x04, 0x1c
        /*004e*/ 	.short	(.L_147 - .L_146)


	//   ....[0]....
.L_146:
        /*0050*/ 	.word	0x00000260


	//   ....[1]....
        /*0054*/ 	.word	0x000002e0


	//----- nvinfo : EIATTR_CBANK_PARAM_SIZE
	.align		4
.L_147:
        /*0058*/ 	.byte	0x03, 0x19
        /*005a*/ 	.short	0x0014


	//----- nvinfo : EIATTR_PARAM_CBANK
	.align		4
        /*005c*/ 	.byte	0x04, 0x0a
        /*005e*/ 	.short	(.L_149 - .L_148)
	.align		4
.L_148:
        /*0060*/ 	.word	index@(.nv.constant0._Z14sum_of_squaresP6float2S0_i)
        /*0064*/ 	.short	0x0380
        /*0066*/ 	.short	0x0014


	//----- nvinfo : EIATTR_SW_WAR
	.align		4
.L_149:
        /*0068*/ 	.byte	0x04, 0x36
        /*006a*/ 	.short	(.L_151 - .L_150)
.L_150:
        /*006c*/ 	.word	0x00000008
.L_151:


//--------------------- .nv.info._Z3sumP6float2S0_i --------------------------
	.section	.nv.info._Z3sumP6float2S0_i,"",@"SHT_CUDA_INFO"
	.sectionflags	@""
	.align	4


	//----- nvinfo : EIATTR_CUDA_API_VERSION
	.align		4
        /*0000*/ 	.byte	0x04, 0x37
        /*0002*/ 	.short	(.L_153 - .L_152)
.L_152:
        /*0004*/ 	.word	0x00000082


	//----- nvinfo : EIATTR_KPARAM_INFO
	.align		4
.L_153:
        /*0008*/ 	.byte	0x04, 0x17
        /*000a*/ 	.short	(.L_155 - .L_154)
.L_154:
        /*000c*/ 	.word	0x00000000
        /*0010*/ 	.short	0x0002
        /*0012*/ 	.short	0x0010
        /*0014*/ 	.byte	0x00, 0xf0, 0x11, 0x00


	//----- nvinfo : EIATTR_KPARAM_INFO
	.align		4
.L_155:
        /*0018*/ 	.byte	0x04, 0x17
        /*001a*/ 	.short	(.L_157 - .L_156)
.L_156:
        /*001c*/ 	.word	0x00000000
        /*0020*/ 	.short	0x0001
        /*0022*/ 	.short	0x0008
        /*0024*/ 	.byte	0x00, 0xf5, 0x21, 0x00


	//----- nvinfo : EIATTR_KPARAM_INFO
	.align		4
.L_157:
        /*0028*/ 	.byte	0x04, 0x17
        /*002a*/ 	.short	(.L_159 - .L_158)
.L_158:
        /*002c*/ 	.word	0x00000000
        /*0030*/ 	.short	0x0000
        /*0032*/ 	.short	0x0000
        /*0034*/ 	.byte	0x00, 0xf5, 0x21, 0x00


	//----- nvinfo : EIATTR_SPARSE_MMA_MASK
	.align		4
.L_159:
        /*0038*/ 	.byte	0x03, 0x50
        /*003a*/ 	.short	0x0000


	//----- nvinfo : EIATTR_MAXREG_COUNT
	.align		4
        /*003c*/ 	.byte	0x03, 0x1b
        /*003e*/ 	.short	0x00ff


	//----- nvinfo : EIATTR_NUM_BARRIERS
	.align		4
        /*0040*/ 	.byte	0x02, 0x4c
        /*0042*/ 	.byte	0x01
	.zero		1


	//----- nvinfo : EIATTR_MERCURY_ISA_VERSION
	.align		4
        /*0044*/ 	.byte	0x03, 0x5f
        /*0046*/ 	.short	0x0101


	//----- nvinfo : EIATTR_VRC_CTA_INIT_COUNT
	.align		4
        /*0048*/ 	.byte	0x02, 0x4a
	.zero		1
	.zero		1


	//----- nvinfo : EIATTR_EXIT_INSTR_OFFSETS
	.align		4
        /*004c*/ 	.byte	0x04, 0x1c
        /*004e*/ 	.short	(.L_161 - .L_160)


	//   ....[0]....
.L_160:
        /*0050*/ 	.word	0x00000220


	//   ....[1]....
        /*0054*/ 	.word	0x000002a0


	//----- nvinfo : EIATTR_CBANK_PARAM_SIZE
	.align		4
.L_161:
        /*0058*/ 	.byte	0x03, 0x19
        /*005a*/ 	.short	0x0014


	//----- nvinfo : EIATTR_PARAM_CBANK
	.align		4
        /*005c*/ 	.byte	0x04, 0x0a
        /*005e*/ 	.short	(.L_163 - .L_162)
	.align		4
.L_162:
        /*0060*/ 	.word	index@(.nv.constant0._Z3sumP6float2S0_i)
        /*0064*/ 	.short	0x0380
        /*0066*/ 	.short	0x0014


	//----- nvinfo : EIATTR_SW_WAR
	.align		4
.L_163:
        /*0068*/ 	.byte	0x04, 0x36
        /*006a*/ 	.short	(.L_165 - .L_164)
.L_164:
        /*006c*/ 	.word	0x00000008
.L_165:


//--------------------- .nv.callgraph             --------------------------
	.section	.nv.callgraph,"",@"SHT_CUDA_CALLGRAPH"
	.align	4
	.sectionentsize	8
	.align		4
        /*0000*/ 	.word	0x00000000
	.align		4
        /*0004*/ 	.word	0xffffffff
	.align		4
        /*0008*/ 	.word	0x00000000
	.align		4
        /*000c*/ 	.word	0xfffffffe
	.align		4
        /*0010*/ 	.word	0x00000000
	.align		4
        /*0014*/ 	.word	0xfffffffd
	.align		4
        /*0018*/ 	.word	0x00000000
	.align		4
        /*001c*/ 	.word	0xfffffffc


//--------------------- .text._Z9angle_calP6float2S0_S0_iii --------------------------
	.section	.text._Z9angle_calP6float2S0_S0_iii,"ax",@progbits
	.align	128
        .global         _Z9angle_calP6float2S0_S0_iii
        .type           _Z9angle_calP6float2S0_S0_iii,@function
        .size           _Z9angle_calP6float2S0_S0_iii,(.L_x_24 - _Z9angle_calP6float2S0_S0_iii)
        .other          _Z9angle_calP6float2S0_S0_iii,@"STO_CUDA_ENTRY STV_DEFAULT"
_Z9angle_calP6float2S0_S0_iii:
.text._Z9angle_calP6float2S0_S0_iii:
[----:B------:R-:W-:Y:S01]  /*0000*/  LDC R1, c[0x0][0x37c] ;  /* 0x0000df00ff017b82 */ /* 0x000fe20000000800 */
[----:B------:R-:W0:Y:S07]  /*0010*/  S2R R0, SR_TID.X ;  /* 0x0000000000007919 */ /* 0x000e2e0000002100 */
[----:B------:R-:W0:Y:S01]  /*0020*/  S2UR UR4, SR_CTAID.X ;  /* 0x00000000000479c3 */ /* 0x000e220000002500 */
[----:B------:R-:W1:Y:S07]  /*0030*/  LDCU UR5, c[0x0][0x398] ;  /* 0x00007300ff0577ac */ /* 0x000e6e0008000800 */
[----:B------:R-:W0:Y:S02]  /*0040*/  LDC R9, c[0x0][0x360] ;  /* 0x0000d800ff097b82 */ /* 0x000e240000000800 */
[----:B0-----:R-:W-:-:S05]  /*0050*/  IMAD R9, R9, UR4, R0 ;  /* 0x0000000409097c24 */ /* 0x001fca000f8e0200 */
[----:B-1----:R-:W-:-:S13]  /*0060*/  ISETP.GE.AND P0, PT, R9, UR5, PT ;  /* 0x0000000509007c0c */ /* 0x002fda000bf06270 */
[----:B------:R-:W-:Y:S05]  /*0070*/  @P0 EXIT ;  /* 0x000000000000094d */ /* 0x000fea0003800000 */
[----:B------:R-:W0:Y:S01]  /*0080*/  LDC R0, c[0x0][0x3a0] ;  /* 0x0000e800ff007b82 */ /* 0x000e220000000800 */
[----:B------:R-:W0:Y:S01]  /*0090*/  LDCU UR6, c[0x0][0x39c] ;  /* 0x00007380ff0677ac */ /* 0x000e220008000800 */
[----:B------:R-:W1:Y:S06]  /*00a0*/  LDCU.64 UR4, c[0x0][0x358] ;  /* 0x00006b00ff0477ac */ /* 0x000e6c0008000a00 */
[----:B------:R-:W2:Y:S08]  /*00b0*/  LDC.64 R4, c[0x0][0x388] ;  /* 0x0000e200ff047b82 */ /* 0x000eb00000000a00 */
[----:B------:R-:W3:Y:S01]  /*00c0*/  LDC.64 R2, c[0x0][0x380] ;  /* 0x0000e000ff027b82 */ /* 0x000ee20000000a00 */
[----:B0-----:R-:W-:-:S02]  /*00d0*/  IMAD R7, R9, UR6, R0 ;  /* 0x0000000609077c24 */ /* 0x001fc4000f8e0200 */
[----:B--2---:R-:W-:-:S06]  /*00e0*/  IMAD.WIDE R4, R9, 0x8, R4 ;  /* 0x0000000809047825 */ /* 0x004fcc00078e0204 */
[----:B-1----:R-:W2:Y:S01]  /*00f0*/  LDG.E.64 R4, desc[UR4][R4.64] ;  /* 0x0000000404047981 */ /* 0x002ea2000c1e1b00 */
[----:B---3--:R-:W-:Y:S02]  /*0100*/  IMAD.WIDE R2, R7, 0x8, R2 ;  /* 0x0000000807027825 */ /* 0x008fe400078e0202 */
[----:B------:R-:W0:Y:S04]  /*0110*/  LDC.64 R6, c[0x0][0x390] ;  /* 0x0000e400ff067b82 */ /* 0x000e280000000a00 */
[----:B------:R-:W2:Y:S01]  /*0120*/  LDG.E.64 R2, desc[UR4][R2.64] ;  /* 0x0000000402027981 */ /* 0x000ea2000c1e1b00 */
[----:B0-----:R-:W-:-:S04]  /*0130*/  IMAD.WIDE R6, R9, 0x8, R6 ;  /* 0x0000000809067825 */ /* 0x001fc800078e0206 */
[C---:B--2---:R-:W-:Y:S01]  /*0140*/  FMUL R11, R3.reuse, R5 ;  /* 0x00000005030b7220 */ /* 0x044fe20000400000 */
[----:B------:R-:W-:-:S03]  /*0150*/  FMUL R0, R3, R4 ;  /* 0x0000000403007220 */ /* 0x000fc60000400000 */
[C---:B------:R-:W-:Y:S01]  /*0160*/  FFMA R8, R2.reuse, R4, R11 ;  /* 0x0000000402087223 */ /* 0x040fe2000000000b */
[----:B------:R-:W-:-:S05]  /*0170*/  FFMA R9, R2, R5, -R0 ;  /* 0x0000000502097223 */ /* 0x000fca0000000800 */
[----:B------:R-:W-:Y:S01]  /*0180*/  STG.E.64 desc[UR4][R6.64], R8 ;  /* 0x0000000806007986 */ /* 0x000fe2000c101b04 */
[----:B------:R-:W-:Y:S05]  /*0190*/  EXIT ;  /* 0x000000000000794d */ /* 0x000fea0003800000 */
.L_x_0:
[----:B------:R-:W-:-:S00]  /*01a0*/  BRA `(.L_x_0) ;  /* 0xfffffffc00fc7947 */ /* 0x000fc0000383ffff */
[----:B------:R-:W-:-:S00]  /*01b0*/  NOP ;  /* 0x0000000000007918 */ /* 0x000fc00000000000 */
        /* <DEDUP_REMOVED lines=12> */
.L_x_24:


//--------------------- .text._Z17update_new_vector6float2PS_S0_iii --------------------------
	.section	.text._Z17update_new_vector6float2PS_S0_iii,"ax",@progbits
	.align	128
        .global         _Z17update_new_vector6float2PS_S0_iii
        .type           _Z17update_new_vector6float2PS_S0_iii,@function
        .size           _Z17update_new_vector6float2PS_S0_iii,(.L_x_25 - _Z17update_new_vector6float2PS_S0_iii)
        .other          _Z17update_new_vector6float2PS_S0_iii,@"STO_CUDA_ENTRY STV_DEFAULT"
_Z17update_new_vector6float2PS_S0_iii:
.text._Z17update_new_vector6float2PS_S0_iii:
        /* <DEDUP_REMOVED lines=13> */
[----:B0-----:R-:W-:Y:S01]  /*00d0*/  IMAD R9, R7, UR6, R0 ;  /* 0x0000000607097c24 */ /* 0x001fe2000f8e0200 */
[----:B------:R-:W0:Y:S03]  /*00e0*/  LDCU.64 UR6, c[0x0][0x380] ;  /* 0x00007000ff0677ac */ /* 0x000e260008000a00 */
[----:B--2---:R-:W-:-:S06]  /*00f0*/  IMAD.WIDE R4, R9, 0x8, R4 ;  /* 0x0000000809047825 */ /* 0x004fcc00078e0204 */
[----:B-1----:R-:W0:Y:S01]  /*0100*/  LDG.E.64 R4, desc[UR4][R4.64] ;  /* 0x0000000404047981 */ /* 0x002e22000c1e1b00 */
[----:B---3--:R-:W-:-:S05]  /*0110*/  IMAD.WIDE R2, R7, 0x8, R2 ;  /* 0x0000000807027825 */ /* 0x008fca00078e0202 */
[----:B------:R-:W2:Y:S01]  /*0120*/  LDG.E.64 R6, desc[UR4][R2.64] ;  /* 0x0000000402067981 */ /* 0x000ea2000c1e1b00 */
[C---:B0-----:R-:W-:Y:S01]  /*0130*/  FMUL R9, R5.reuse, UR7 ;  /* 0x0000000705097c20 */ /* 0x041fe20008400000 */
[----:B------:R-:W-:-:S03]  /*0140*/  FMUL R11, R5, UR6 ;  /* 0x00000006050b7c20 */ /* 0x000fc60008400000 */
[C---:B------:R-:W-:Y:S01]  /*0150*/  FFMA R9, R4.reuse, UR6, -R9 ;  /* 0x0000000604097c23 */ /* 0x040fe20008000809 */
[----:B------:R-:W-:-:S03]  /*0160*/  FFMA R0, R4, UR7, R11 ;  /* 0x0000000704007c23 */ /* 0x000fc6000800000b */
[----:B--2---:R-:W-:Y:S01]  /*0170*/  FADD R6, R6, -R9 ;  /* 0x8000000906067221 */ /* 0x004fe20000000000 */
[----:B------:R-:W-:-:S05]  /*0180*/  FADD R7, R7, -R0 ;  /* 0x8000000007077221 */ /* 0x000fca0000000000 */
[----:B------:R-:W-:Y:S01]  /*0190*/  STG.E.64 desc[UR4][R2.64], R6 ;  /* 0x0000000602007986 */ /* 0x000fe2000c101b04 */
[----:B------:R-:W-:Y:S05]  /*01a0*/  EXIT ;  /* 0x000000000000794d */ /* 0x000fea0003800000 */
.L_x_1:
        /* <DEDUP_REMOVED lines=13> */
.L_x_25:


//--------------------- .text._Z17matrix_vector_mulPfP6float2S1_iii --------------------------
	.section	.text._Z17matrix_vector_mulPfP6float2S1_iii,"ax",@progbits
	.align	128
        .global         _Z17matrix_vector_mulPfP6float2S1_iii
        .type           _Z17matrix_vector_mulPfP6float2S1_iii,@function
        .size           _Z17matrix_vector_mulPfP6float2S1_iii,(.L_x_26 - _Z17matrix_vector_mulPfP6float2S1_iii)
        .other          _Z17matrix_vector_mulPfP6float2S1_iii,@"STO_CUDA_ENTRY STV_DEFAULT"
_Z17matrix_vector_mulPfP6float2S1_iii:
.text._Z17matrix_vector_mulPfP6float2S1_iii:
        /* <DEDUP_REMOVED lines=8> */
[----:B------:R-:W-:Y:S01]  /*0080*/  UISETP.GE.AND UP0, UPT, UR7, 0x1, UPT ;  /* 0x000000010700788c */ /* 0x000fe2000bf06270 */
[----:B------:R-:W-:Y:S01]  /*0090*/  CS2R R16, SRZ ;  /* 0x0000000000107805 */ /* 0x000fe2000001ff00 */
[----:B------:R-:W0:Y:S07]  /*00a0*/  LDCU.64 UR8, c[0x0][0x358] ;  /* 0x00006b00ff0877ac */ /* 0x000e2e0008000a00 */
[----:B------:R-:W-:Y:S05]  /*00b0*/  BRA.U !UP0, `(.L_x_2) ;  /* 0x0000000908fc7547 */ /* 0x000fea000b800000 */
[----:B------:R-:W-:Y:S02]  /*00c0*/  UISETP.GE.U32.AND UP1, UPT, UR7, 0x8, UPT ;  /* 0x000000080700788c */ /* 0x000fe4000bf26070 */
[----:B------:R-:W-:Y:S01]  /*00d0*/  IMAD R22, R0, UR7, RZ ;  /* 0x0000000700167c24 */ /* 0x000fe2000f8e02ff */
[----:B------:R-:W-:Y:S01]  /*00e0*/  ULOP3.LUT UR5, UR7, 0x7, URZ, 0xc0, !UPT ;  /* 0x0000000707057892 */ /* 0x000fe2000f8ec0ff */
[----:B------:R-:W-:Y:S01]  /*00f0*/  CS2R R16, SRZ ;  /* 0x0000000000107805 */ /* 0x000fe2000001ff00 */
[----:B------:R-:W-:Y:S02]  /*0100*/  UMOV UR4, URZ ;  /* 0x000000ff00047c82 */ /* 0x000fe40008000000 */
[----:B------:R-:W-:Y:S02]  /*0110*/  UISETP.NE.AND UP0, UPT, UR5, URZ, UPT ;  /* 0x000000ff0500728c */ /* 0x000fe4000bf05270 */
[----:B------:R-:W-:Y:S09]  /*0120*/  BRA.U !UP1, `(.L_x_3) ;  /* 0x00000005095c7547 */ /* 0x000ff2000b800000 */
[----:B------:R-:W1:Y:S01]  /*0130*/  LDC R25, c[0x0][0x39c] ;  /* 0x0000e700ff197b82 */ /* 0x000e620000000800 */
[----:B------:R-:W2:Y:S01]  /*0140*/  LDCU UR10, c[0x0][0x3a0] ;  /* 0x00007400ff0a77ac */ /* 0x000ea20008000800 */
[----:B------:R-:W-:Y:S01]  /*0150*/  HFMA2 R16, -RZ, RZ, 0, 0 ;  /* 0x00000000ff107431 */ /* 0x000fe200000001ff */
[----:B------:R-:W-:Y:S01]  /*0160*/  MOV R27, R22 ;  /* 0x00000016001b7202 */ /* 0x000fe20000000f00 */
[----:B------:R-:W-:-:S04]  /*0170*/  ULOP3.LUT UR4, UR7, 0x7ffffff8, URZ, 0xc0, !UPT ;  /* 0x7ffffff807047892 */ /* 0x000fc8000f8ec0ff */
[----:B------:R-:W3:Y:S01]  /*0180*/  LDC.64 R6, c[0x0][0x380] ;  /* 0x0000e000ff067b82 */ /* 0x000ee20000000a00 */
[----:B------:R-:W-:-:S07]  /*0190*/  UIADD3 UR6, UPT, UPT, -UR4, URZ, URZ ;  /* 0x000000ff04067290 */ /* 0x000fce000fffe1ff */
[----:B------:R-:W4:Y:S01]  /*01a0*/  LDC.64 R4, c[0x0][0x388] ;  /* 0x0000e200ff047b82 */ /* 0x000f220000000a00 */
[----:B--2---:R-:W-:-:S07]  /*01b0*/  MOV R23, UR10 ;  /* 0x0000000a00177c02 */ /* 0x004fce0008000f00 */
.L_x_4:
[----:B----4-:R-:W-:-:S04]  /*01c0*/  IMAD.WIDE R28, R23, 0x8, R4 ;  /* 0x00000008171c7825 */ /* 0x010fc800078e0204 */
[----:B---3--:R-:W-:Y:S01]  /*01d0*/  IMAD.WIDE R8, R27, 0x4, R6 ;  /* 0x000000041b087825 */ /* 0x008fe200078e0206 */
[----:B0-----:R-:W2:Y:S04]  /*01e0*/  LDG.E.64 R2, desc[UR8][R28.64] ;  /* 0x000000081c027981 */ /* 0x001ea8000c1e1b00 */
[----:B------:R-:W3:Y:S01]  /*01f0*/  LDG.E R18, desc[UR8][R8.64] ;  /* 0x0000000808127981 */ /* 0x000ee2000c1e1900 */
[----:B-1----:R-:W-:-:S03]  /*0200*/  IMAD.WIDE R20, R25, 0x8, R28 ;  /* 0x0000000819147825 */ /* 0x002fc600078e021c */
[----:B------:R-:W4:Y:S04]  /*0210*/  LDG.E R26, desc[UR8][R8.64+0x4] ;  /* 0x00000408081a7981 */ /* 0x000f28000c1e1900 */
[----:B------:R0:W5:Y:S04]  /*0220*/  LDG.E.64 R12, desc[UR8][R20.64] ;  /* 0x00000008140c7981 */ /* 0x000168000c1e1b00 */
[----:B------:R-:W4:Y:S01]  /*0230*/  LDG.E R24, desc[UR8][R8.64+0x8] ;  /* 0x0000080808187981 */ /* 0x000f22000c1e1900 */
[----:B0-----:R-:W-:-:S05]  /*0240*/  IMAD.WIDE R20, R25, 0x8, R20 ;  /* 0x0000000819147825 */ /* 0x001fca00078e0214 */
[----:B------:R5:W4:Y:S01]  /*0250*/  LDG.E.64 R10, desc[UR8][R20.64] ;  /* 0x00000008140a7981 */ /* 0x000b22000c1e1b00 */
[----:B------:R-:W-:-:S04]  /*0260*/  IMAD.WIDE R14, R25, 0x8, R20 ;  /* 0x00000008190e7825 */ /* 0x000fc800078e0214 */
[-C--:B--2---:R-:W-:Y:S01]  /*0270*/  FMUL R19, RZ, R3.reuse ;  /* 0x00000003ff137220 */ /* 0x084fe20000400000 */
[----:B---3--:R-:W-:-:S03]  /*0280*/  FMUL R3, R18, R3 ;  /* 0x0000000312037220 */ /* 0x008fc60000400000 */
[-C--:B------:R-:W-:Y:S02]  /*0290*/  FFMA R29, R18, R2.reuse, -R19 ;  /* 0x00000002121d7223 */ /* 0x080fe40000000813 */
[----:B------:R0:W2:Y:S01]  /*02a0*/  LDG.E.64 R18, desc[UR8][R14.64] ;  /* 0x000000080e127981 */ /* 0x0000a2000c1e1b00 */
[----:B------:R-:W-:-:S03]  /*02b0*/  FFMA R28, RZ, R2, R3 ;  /* 0x00000002ff1c7223 */ /* 0x000fc60000000003 */
[----:B------:R-:W3:Y:S01]  /*02c0*/  LDG.E R2, desc[UR8][R8.64+0xc] ;  /* 0x00000c0808027981 */ /* 0x000ee2000c1e1900 */
[-C--:B-----5:R-:W-:Y:S01]  /*02d0*/  FMUL R21, RZ, R13.reuse ;  /* 0x0000000dff157220 */ /* 0x0a0fe20000400000 */
[----:B----4-:R-:W-:Y:S01]  /*02e0*/  FMUL R3, R26, R13 ;  /* 0x0000000d1a037220 */ /* 0x010fe20000400000 */
[----:B------:R-:W-:Y:S01]  /*02f0*/  FADD R16, R29, R16 ;  /* 0x000000101d107221 */ /* 0x000fe20000000000 */
[----:B------:R-:W-:Y:S01]  /*0300*/  FADD R17, R28, R17 ;  /* 0x000000111c117221 */ /* 0x000fe20000000000 */
[----:B------:R-:W-:Y:S01]  /*0310*/  FFMA R21, R26, R12, -R21 ;  /* 0x0000000c1a157223 */ /* 0x000fe20000000815 */
[----:B0-----:R-:W-:-:S04]  /*0320*/  IMAD.WIDE R14, R25, 0x8, R14 ;  /* 0x00000008190e7825 */ /* 0x001fc800078e020e */
[----:B------:R-:W-:Y:S01]  /*0330*/  FFMA R12, RZ, R12, R3 ;  /* 0x0000000cff0c7223 */ /* 0x000fe20000000003 */
[----:B------:R-:W4:Y:S01]  /*0340*/  LDG.E R28, desc[UR8][R8.64+0x14] ;  /* 0x00001408081c7981 */ /* 0x000f22000c1e1900 */
[----:B------:R-:W-:Y:S02]  /*0350*/  FADD R16, R16, R21 ;  /* 0x0000001510107221 */ /* 0x000fe40000000000 */
[----:B------:R-:W-:Y:S01]  /*0360*/  FADD R12, R17, R12 ;  /* 0x0000000c110c7221 */ /* 0x000fe20000000000 */
[----:B------:R-:W-:-:S04]  /*0370*/  IMAD.WIDE R20, R25, 0x8, R14 ;  /* 0x0000000819147825 */ /* 0x000fc800078e020e */
[-C--:B------:R-:W-:Y:S01]  /*0380*/  FMUL R13, RZ, R11.reuse ;  /* 0x0000000bff0d7220 */ /* 0x080fe20000400000 */
[----:B------:R-:W-:-:S03]  /*0390*/  FMUL R3, R24, R11 ;  /* 0x0000000b18037220 */ /* 0x000fc60000400000 */
[-C--:B------:R-:W-:Y:S01]  /*03a0*/  FFMA R13, R24, R10.reuse, -R13 ;  /* 0x0000000a180d7223 */ /* 0x080fe2000000080d */
[----:B------:R-:W-:Y:S01]  /*03b0*/  FFMA R17, RZ, R10, R3 ;  /* 0x0000000aff117223 */ /* 0x000fe20000000003 */
[----:B------:R-:W5:Y:S02]  /*03c0*/  LDG.E R24, desc[UR8][R8.64+0x10] ;  /* 0x0000100808187981 */ /* 0x000f64000c1e1900 */
[----:B------:R-:W-:Y:S01]  /*03d0*/  FADD R3, R16, R13 ;  /* 0x0000000d10037221 */ /* 0x000fe20000000000 */
[----:B------:R-:W-:Y:S01]  /*03e0*/  FADD R26, R12, R17 ;  /* 0x000000110c1a7221 */ /* 0x000fe20000000000 */
[----:B------:R-:W4:Y:S01]  /*03f0*/  LDG.E.64 R10, desc[UR8][R14.64] ;  /* 0x000000080e0a7981 */ /* 0x000f22000c1e1b00 */
[----:B------:R-:W-:-:S03]  /*0400*/  IMAD.WIDE R16, R25, 0x8, R20 ;  /* 0x0000000819107825 */ /* 0x000fc600078e0214 */
[----:B------:R-:W5:Y:S04]  /*0410*/  LDG.E.64 R12, desc[UR8][R20.64] ;  /* 0x00000008140c7981 */ /* 0x000f68000c1e1b00 */
[----:B------:R-:W5:Y:S01]  /*0420*/  LDG.E.64 R14, desc[UR8][R16.64] ;  /* 0x00000008100e7981 */ /* 0x000f62000c1e1b00 */
[-C--:B--2---:R-:W-:Y:S01]  /*0430*/  FMUL R29, RZ, R19.reuse ;  /* 0x00000013ff1d7220 */ /* 0x084fe20000400000 */
[----:B---3--:R-:W-:-:S03]  /*0440*/  FMUL R19, R2, R19 ;  /* 0x0000001302137220 */ /* 0x008fc60000400000 */
[-C--:B------:R-:W-:Y:S01]  /*0450*/  FFMA R2, R2, R18.reuse, -R29 ;  /* 0x0000001202027223 */ /* 0x080fe2000000081d */
[----:B------:R-:W-:Y:S01]  /*0460*/  FFMA R29, RZ, R18, R19 ;  /* 0x00000012ff1d7223 */ /* 0x000fe20000000013 */
[----:B------:R-:W-:Y:S02]  /*0470*/  IMAD.WIDE R18, R25, 0x8, R16 ;  /* 0x0000000819127825 */ /* 0x000fe400078e0210 */
[----:B------:R-:W2:Y:S04]  /*0480*/  LDG.E R16, desc[UR8][R8.64+0x18] ;  /* 0x0000180808107981 */ /* 0x000ea8000c1e1900 */
[----:B------:R-:W3:Y:S04]  /*0490*/  LDG.E.64 R18, desc[UR8][R18.64] ;  /* 0x0000000812127981 */ /* 0x000ee8000c1e1b00 */
[----:B------:R3:W3:Y:S01]  /*04a0*/  LDG.E R17, desc[UR8][R8.64+0x1c] ;  /* 0x00001c0808117981 */ /* 0x0006e2000c1e1900 */
[----:B------:R-:W-:Y:S01]  /*04b0*/  FADD R2, R3, R2 ;  /* 0x0000000203027221 */ /* 0x000fe20000000000 */
[----:B------:R-:W-:Y:S01]  /*04c0*/  FADD R26, R26, R29 ;  /* 0x0000001d1a1a7221 */ /* 0x000fe20000000000 */
[----:B------:R-:W-:Y:S01]  /*04d0*/  UIADD3 UR6, UPT, UPT, UR6, 0x8, URZ ;  /* 0x0000000806067890 */ /* 0x000fe2000fffe0ff */
[-C--:B----4-:R-:W-:Y:S01]  /*04e0*/  FMUL R3, RZ, R11.reuse ;  /* 0x0000000bff037220 */ /* 0x090fe20000400000 */
[----:B-----5:R-:W-:-:S03]  /*04f0*/  FMUL R11, R24, R11 ;  /* 0x0000000b180b7220 */ /* 0x020fc60000400000 */
[-C--:B------:R-:W-:Y:S01]  /*0500*/  FFMA R3, R24, R10.reuse, -R3 ;  /* 0x0000000a18037223 */ /* 0x080fe20000000803 */
[-C--:B------:R-:W-:Y:S01]  /*0510*/  FMUL R21, RZ, R13.reuse ;  /* 0x0000000dff157220 */ /* 0x080fe20000400000 */
[----:B------:R-:W-:Y:S01]  /*0520*/  FFMA R11, RZ, R10, R11 ;  /* 0x0000000aff0b7223 */ /* 0x000fe2000000000b */
[----:B------:R-:W-:Y:S01]  /*0530*/  FMUL R13, R28, R13 ;  /* 0x0000000d1c0d7220 */ /* 0x000fe20000400000 */
[----:B------:R-:W-:Y:S01]  /*0540*/  FADD R2, R2, R3 ;  /* 0x0000000302027221 */ /* 0x000fe20000000000 */
[-C--:B------:R-:W-:Y:S01]  /*0550*/  FFMA R21, R28, R12.reuse, -R21 ;  /* 0x0000000c1c157223 */ /* 0x080fe20000000815 */
[----:B------:R-:W-:Y:S01]  /*0560*/  FMUL R3, RZ, R15 ;  /* 0x0000000fff037220 */ /* 0x000fe20000400000 */
[----:B------:R-:W-:Y:S01]  /*0570*/  FADD R11, R26, R11 ;  /* 0x0000000b1a0b7221 */ /* 0x000fe20000000000 */
[----:B------:R-:W-:Y:S01]  /*0580*/  FFMA R12, RZ, R12, R13 ;  /* 0x0000000cff0c7223 */ /* 0x000fe2000000000d */
[----:B------:R-:W-:Y:S01]  /*0590*/  UISETP.NE.AND UP1, UPT, UR6, URZ, UPT ;  /* 0x000000ff0600728c */ /* 0x000fe2000bf25270 */
[----:B------:R-:W-:-:S02]  /*05a0*/  FADD R2, R2, R21 ;  /* 0x0000001502027221 */ /* 0x000fc40000000000 */
[----:B------:R-:W-:Y:S01]  /*05b0*/  FADD R11, R11, R12 ;  /* 0x0000000c0b0b7221 */ /* 0x000fe20000000000 */
[----:B------:R-:W-:Y:S02]  /*05c0*/  LEA R23, R25, R23, 0x3 ;  /* 0x0000001719177211 */ /* 0x000fe400078e18ff */
[----:B------:R-:W-:Y:S01]  /*05d0*/  IADD3 R27, PT, PT, R27, 0x8, RZ ;  /* 0x000000081b1b7810 */ /* 0x000fe20007ffe0ff */
[C---:B--2---:R-:W-:Y:S01]  /*05e0*/  FMUL R15, R16.reuse, R15 ;  /* 0x0000000f100f7220 */ /* 0x044fe20000400000 */
[-C--:B------:R-:W-:Y:S01]  /*05f0*/  FFMA R3, R16, R14.reuse, -R3 ;  /* 0x0000000e10037223 */ /* 0x080fe20000000803 */
[-C--:B---3--:R-:W-:Y:S02]  /*0600*/  FMUL R8, RZ, R19.reuse ;  /* 0x00000013ff087220 */ /* 0x088fe40000400000 */
[----:B------:R-:W-:Y:S01]  /*0610*/  FFMA R14, RZ, R14, R15 ;  /* 0x0000000eff0e7223 */ /* 0x000fe2000000000f */
[C---:B------:R-:W-:Y:S01]  /*0620*/  FMUL R19, R17.reuse, R19 ;  /* 0x0000001311137220 */ /* 0x040fe20000400000 */
[----:B------:R-:W-:Y:S01]  /*0630*/  FADD R2, R2, R3 ;  /* 0x0000000302027221 */ /* 0x000fe20000000000 */
[-C--:B------:R-:W-:Y:S01]  /*0640*/  FFMA R17, R17, R18.reuse, -R8 ;  /* 0x0000001211117223 */ /* 0x080fe20000000808 */
[----:B------:R-:W-:Y:S01]  /*0650*/  FADD R11, R11, R14 ;  /* 0x0000000e0b0b7221 */ /* 0x000fe20000000000 */
[----:B------:R-:W-:-:S02]  /*0660*/  FFMA R18, RZ, R18, R19 ;  /* 0x00000012ff127223 */ /* 0x000fc40000000013 */
[----:B------:R-:W-:Y:S02]  /*0670*/  FADD R16, R2, R17 ;  /* 0x0000001102107221 */ /* 0x000fe40000000000 */
[----:B------:R-:W-:Y:S01]  /*0680*/  FADD R17, R11, R18 ;  /* 0x000000120b117221 */ /* 0x000fe20000000000 */
[----:B------:R-:W-:Y:S06]  /*0690*/  BRA.U UP1, `(.L_x_4) ;  /* 0xfffffff901c87547 */ /* 0x000fec000b83ffff */
.L_x_3:
[----:B------:R-:W-:Y:S05]  /*06a0*/  BRA.U !UP0, `(.L_x_2) ;  /* 0x0000000508807547 */ /* 0x000fea000b800000 */
[----:B------:R-:W-:Y:S02]  /*06b0*/  UISETP.GE.U32.AND UP0, UPT, UR5, 0x4, UPT ;  /* 0x000000040500788c */ /* 0x000fe4000bf06070 */
[----:B------:R-:W-:-:S04]  /*06c0*/  ULOP3.LUT UR6, UR7, 0x3, URZ, 0xc0, !UPT ;  /* 0x0000000307067892 */ /* 0x000fc8000f8ec0ff */
[----:B------:R-:W-:-:S03]  /*06d0*/  UISETP.NE.AND UP1, UPT, UR6, URZ, UPT ;  /* 0x000000ff0600728c */ /* 0x000fc6000bf25270 */
[----:B------:R-:W-:Y:S08]  /*06e0*/  BRA.U !UP0, `(.L_x_5) ;  /* 0x0000000108b07547 */ /* 0x000ff0000b800000 */
[----:B------:R-:W1:Y:S01]  /*06f0*/  LDC R13, c[0x0][0x39c] ;  /* 0x0000e700ff0d7b82 */ /* 0x000e620000000800 */
[----:B------:R-:W-:-:S07]  /*0700*/  IADD3 R5, PT, PT, R22, UR4, RZ ;  /* 0x0000000416057c10 */ /* 0x000fce000fffe0ff */
[----:B------:R-:W1:Y:S08]  /*0710*/  LDC R7, c[0x0][0x3a0] ;  /* 0x0000e800ff077b82 */ /* 0x000e700000000800 */
[----:B------:R-:W2:Y:S08]  /*0720*/  LDC.64 R2, c[0x0][0x388] ;  /* 0x0000e200ff027b82 */ /* 0x000eb00000000a00 */
[----:B------:R-:W3:Y:S01]  /*0730*/  LDC.64 R10, c[0x0][0x380] ;  /* 0x0000e000ff0a7b82 */ /* 0x000ee20000000a00 */
[----:B-1----:R-:W-:-:S04]  /*0740*/  IMAD R7, R13, UR4, R7 ;  /* 0x000000040d077c24 */ /* 0x002fc8000f8e0207 */
[----:B--2---:R-:W-:-:S04]  /*0750*/  IMAD.WIDE R2, R7, 0x8, R2 ;  /* 0x0000000807027825 */ /* 0x004fc800078e0202 */
[----:B------:R-:W-:Y:S02]  /*0760*/  IMAD.WIDE R8, R13, 0x8, R2 ;  /* 0x000000080d087825 */ /* 0x000fe400078e0202 */
[----:B0-----:R-:W2:Y:S02]  /*0770*/  LDG.E.64 R2, desc[UR8][R2.64] ;  /* 0x0000000802027981 */ /* 0x001ea4000c1e1b00 */
[----:B---3--:R-:W-:-:S05]  /*0780*/  IMAD.WIDE R10, R5, 0x4, R10 ;  /* 0x00000004050a7825 */ /* 0x008fca00078e020a */
[----:B------:R-:W3:Y:S01]  /*0790*/  LDG.E R15, desc[UR8][R10.64] ;  /* 0x000000080a0f7981 */ /* 0x000ee2000c1e1900 */
[----:B------:R-:W-:-:S03]  /*07a0*/  IMAD.WIDE R18, R13, 0x8, R8 ;  /* 0x000000080d127825 */ /* 0x000fc600078e0208 */
[----:B------:R-:W4:Y:S04]  /*07b0*/  LDG.E.64 R8, desc[UR8][R8.64] ;  /* 0x0000000808087981 */ /* 0x000f28000c1e1b00 */
[----:B------:R-:W5:Y:S01]  /*07c0*/  LDG.E R12, desc[UR8][R10.64+0x4] ;  /* 0x000004080a0c7981 */ /* 0x000f62000c1e1900 */
[----:B------:R-:W-:-:S03]  /*07d0*/  IMAD.WIDE R4, R13, 0x8, R18 ;  /* 0x000000080d047825 */ /* 0x000fc600078e0212 */
[----:B------:R-:W5:Y:S04]  /*07e0*/  LDG.E.64 R6, desc[UR8][R18.64] ;  /* 0x0000000812067981 */ /* 0x000f68000c1e1b00 */
[----:B------:R-:W5:Y:S04]  /*07f0*/  LDG.E R13, desc[UR8][R10.64+0x8] ;  /* 0x000008080a0d7981 */ /* 0x000f68000c1e1900 */
[----:B------:R-:W5:Y:S04]  /*0800*/  LDG.E.64 R4, desc[UR8][R4.64] ;  /* 0x0000000804047981 */ /* 0x000f68000c1e1b00 */
[----:B------:R-:W5:Y:S01]  /*0810*/  LDG.E R14, desc[UR8][R10.64+0xc] ;  /* 0x00000c080a0e7981 */ /* 0x000f62000c1e1900 */
[----:B------:R-:W-:Y:S01]  /*0820*/  UIADD3 UR4, UPT, UPT, UR4, 0x4, URZ ;  /* 0x0000000404047890 */ /* 0x000fe2000fffe0ff */
[-C--:B--2---:R-:W-:Y:S01]  /*0830*/  FMUL R20, RZ, R3.reuse ;  /* 0x00000003ff147220 */ /* 0x084fe20000400000 */
[----:B---3--:R-:W-:-:S03]  /*0840*/  FMUL R3, R15, R3 ;  /* 0x000000030f037220 */ /* 0x008fc60000400000 */
[-C--:B------:R-:W-:Y:S01]  /*0850*/  FFMA R15, R15, R2.reuse, -R20 ;  /* 0x000000020f0f7223 */ /* 0x080fe20000000814 */
[----:B------:R-:W-:Y:S01]  /*0860*/  FFMA R2, RZ, R2, R3 ;  /* 0x00000002ff027223 */ /* 0x000fe20000000003 */
[-C--:B----4-:R-:W-:Y:S01]  /*0870*/  FMUL R21, RZ, R9.reuse ;  /* 0x00000009ff157220 */ /* 0x090fe20000400000 */
[----:B-----5:R-:W-:Y:S01]  /*0880*/  FMUL R3, R12, R9 ;  /* 0x000000090c037220 */ /* 0x020fe20000400000 */
[----:B------:R-:W-:Y:S01]  /*0890*/  FADD R15, R16, R15 ;  /* 0x0000000f100f7221 */ /* 0x000fe20000000000 */
[----:B------:R-:W-:Y:S02]  /*08a0*/  FADD R2, R17, R2 ;  /* 0x0000000211027221 */ /* 0x000fe40000000000 */
[-C--:B------:R-:W-:Y:S01]  /*08b0*/  FFMA R9, RZ, R8.reuse, R3 ;  /* 0x00000008ff097223 */ /* 0x080fe20000000003 */
[----:B------:R-:W-:Y:S01]  /*08c0*/  FFMA R12, R12, R8, -R21 ;  /* 0x000000080c0c7223 */ /* 0x000fe20000000815 */
[-C--:B------:R-:W-:Y:S01]  /*08d0*/  FMUL R16, RZ, R7.reuse ;  /* 0x00000007ff107220 */ /* 0x080fe20000400000 */
[----:B------:R-:W-:Y:S01]  /*08e0*/  FMUL R3, R13, R7 ;  /* 0x000000070d037220 */ /* 0x000fe20000400000 */
[----:B------:R-:W-:Y:S01]  /*08f0*/  FADD R2, R2, R9 ;  /* 0x0000000902027221 */ /* 0x000fe20000000000 */
[----:B------:R-:W-:Y:S01]  /*0900*/  FADD R12, R15, R12 ;  /* 0x0000000c0f0c7221 */ /* 0x000fe20000000000 */
[-C--:B------:R-:W-:Y:S01]  /*0910*/  FFMA R13, R13, R6.reuse, -R16 ;  /* 0x000000060d0d7223 */ /* 0x080fe20000000810 */
[----:B------:R-:W-:Y:S01]  /*0920*/  FFMA R7, RZ, R6, R3 ;  /* 0x00000006ff077223 */ /* 0x000fe20000000003 */
[-C--:B------:R-:W-:Y:S01]  /*0930*/  FMUL R9, RZ, R5.reuse ;  /* 0x00000005ff097220 */ /* 0x080fe20000400000 */
[----:B------:R-:W-:Y:S01]  /*0940*/  FMUL R3, R14, R5 ;  /* 0x000000050e037220 */ /* 0x000fe20000400000 */
[----:B------:R-:W-:Y:S01]  /*0950*/  FADD R12, R12, R13 ;  /* 0x0000000d0c0c7221 */ /* 0x000fe20000000000 */
[----:B------:R-:W-:Y:S01]  /*0960*/  FADD R2, R2, R7 ;  /* 0x0000000702027221 */ /* 0x000fe20000000000 */
[-C--:B------:R-:W-:Y:S01]  /*0970*/  FFMA R9, R14, R4.reuse, -R9 ;  /* 0x000000040e097223 */ /* 0x080fe20000000809 */
[----:B------:R-:W-:-:S03]  /*0980*/  FFMA R3, RZ, R4, R3 ;  /* 0x00000004ff037223 */ /* 0x000fc60000000003 */
[----:B------:R-:W-:Y:S01]  /*0990*/  FADD R16, R12, R9 ;  /* 0x000000090c107221 */ /* 0x000fe20000000000 */
[----:B------:R-:W-:-:S07]  /*09a0*/  FADD R17, R2, R3 ;  /* 0x0000000302117221 */ /* 0x000fce0000000000 */
.L_x_5:
[----:B------:R-:W-:Y:S05]  /*09b0*/  BRA.U !UP1, `(.L_x_2) ;  /* 0x0000000109bc7547 */ /* 0x000fea000b800000 */
[----:B------:R-:W-:Y:S02]  /*09c0*/  UISETP.NE.AND UP0, UPT, UR6, 0x1, UPT ;  /* 0x000000010600788c */ /* 0x000fe4000bf05270 */
[----:B------:R-:W-:-:S04]  /*09d0*/  ULOP3.LUT UR5, UR7, 0x1, URZ, 0xc0, !UPT ;  /* 0x0000000107057892 */ /* 0x000fc8000f8ec0ff */
[----:B------:R-:W-:-:S03]  /*09e0*/  UISETP.NE.U32.AND UP1, UPT, UR5, 0x1, UPT ;  /* 0x000000010500788c */ /* 0x000fc6000bf25070 */
[----:B------:R-:W-:Y:S08]  /*09f0*/  BRA.U !UP0, `(.L_x_6) ;  /* 0x0000000108687547 */ /* 0x000ff0000b800000 */
[----:B------:R-:W1:Y:S01]  /*0a00*/  LDC R11, c[0x0][0x39c] ;  /* 0x0000e700ff0b7b82 */ /* 0x000e620000000800 */
[----:B------:R-:W-:-:S07]  /*0a10*/  IADD3 R7, PT, PT, R22, UR4, RZ ;  /* 0x0000000416077c10 */ /* 0x000fce000fffe0ff */
[----:B------:R-:W1:Y:S08]  /*0a20*/  LDC R6, c[0x0][0x3a0] ;  /* 0x0000e800ff067b82 */ /* 0x000e700000000800 */
[----:B------:R-:W2:Y:S08]  /*0a30*/  LDC.64 R4, c[0x0][0x388] ;  /* 0x0000e200ff047b82 */ /* 0x000eb00000000a00 */
[----:B------:R-:W3:Y:S01]  /*0a40*/  LDC.64 R2, c[0x0][0x380] ;  /* 0x0000e000ff027b82 */ /* 0x000ee20000000a00 */
[----:B-1----:R-:W-:-:S04]  /*0a50*/  IMAD R9, R11, UR4, R6 ;  /* 0x000000040b097c24 */ /* 0x002fc8000f8e0206 */
[----:B--2---:R-:W-:-:S05]  /*0a60*/  IMAD.WIDE R8, R9, 0x8, R4 ;  /* 0x0000000809087825 */ /* 0x004fca00078e0204 */
[----:B0-----:R-:W2:Y:S01]  /*0a70*/  LDG.E.64 R12, desc[UR8][R8.64] ;  /* 0x00000008080c7981 */ /* 0x001ea2000c1e1b00 */
[----:B---3--:R-:W-:-:S04]  /*0a80*/  IMAD.WIDE R6, R7, 0x4, R2 ;  /* 0x0000000407067825 */ /* 0x008fc800078e0202 */
[----:B------:R-:W-:Y:S01]  /*0a90*/  IMAD.WIDE R4, R11, 0x8, R8 ;  /* 0x000000080b047825 */ /* 0x000fe200078e0208 */
[----:B------:R-:W3:Y:S04]  /*0aa0*/  LDG.E R2, desc[UR8][R6.64] ;  /* 0x0000000806027981 */ /* 0x000ee8000c1e1900 */
[----:B------:R-:W4:Y:S04]  /*0ab0*/  LDG.E R10, desc[UR8][R6.64+0x4] ;  /* 0x00000408060a7981 */ /* 0x000f28000c1e1900 */
[----:B------:R-:W5:Y:S01]  /*0ac0*/  LDG.E.64 R4, desc[UR8][R4.64] ;  /* 0x0000000804047981 */ /* 0x000f62000c1e1b00 */
[----:B------:R-:W-:Y:S01]  /*0ad0*/  UIADD3 UR4, UPT, UPT, UR4, 0x2, URZ ;  /* 0x0000000204047890 */ /* 0x000fe2000fffe0ff */
[-C--:B--2---:R-:W-:Y:S01]  /*0ae0*/  FMUL R11, RZ, R13.reuse ;  /* 0x0000000dff0b7220 */ /* 0x084fe20000400000 */
[----:B---3--:R-:W-:-:S03]  /*0af0*/  FMUL R3, R2, R13 ;  /* 0x0000000d02037220 */ /* 0x008fc60000400000 */
[-C--:B------:R-:W-:Y:S01]  /*0b00*/  FFMA R11, R2, R12.reuse, -R11 ;  /* 0x0000000c020b7223 */ /* 0x080fe2000000080b */
[----:B------:R-:W-:Y:S01]  /*0b10*/  FFMA R12, RZ, R12, R3 ;  /* 0x0000000cff0c7223 */ /* 0x000fe20000000003 */
[-C--:B-----5:R-:W-:Y:S01]  /*0b20*/  FMUL R13, RZ, R5.reuse ;  /* 0x00000005ff0d7220 */ /* 0x0a0fe20000400000 */
[----:B----4-:R-:W-:Y:S01]  /*0b30*/  FMUL R3, R10, R5 ;  /* 0x000000050a037220 */ /* 0x010fe20000400000 */
[----:B------:R-:W-:Y:S01]  /*0b40*/  FADD R11, R16, R11 ;  /* 0x0000000b100b7221 */ /* 0x000fe20000000000 */
[----:B------:R-:W-:Y:S01]  /*0b50*/  FADD R12, R17, R12 ;  /* 0x0000000c110c7221 */ /* 0x000fe20000000000 */
[-C--:B------:R-:W-:Y:S01]  /*0b60*/  FFMA R10, R10, R4.reuse, -R13 ;  /* 0x000000040a0a7223 */ /* 0x080fe2000000080d */
[----:B------:R-:W-:-:S03]  /*0b70*/  FFMA R3, RZ, R4, R3 ;  /* 0x00000004ff037223 */ /* 0x000fc60000000003 */
[----:B------:R-:W-:Y:S01]  /*0b80*/  FADD R16, R11, R10 ;  /* 0x0000000a0b107221 */ /* 0x000fe20000000000 */
[----:B------:R-:W-:-:S07]  /*0b90*/  FADD R17, R12, R3 ;  /* 0x000000030c117221 */ /* 0x000fce0000000000 */
.L_x_6:
[----:B------:R-:W-:Y:S05]  /*0ba0*/  BRA.U UP1, `(.L_x_2) ;  /* 0x0000000101407547 */ /* 0x000fea000b800000 */
[----:B------:R-:W1:Y:S01]  /*0bb0*/  LDC R9, c[0x0][0x39c] ;  /* 0x0000e700ff097b82 */ /* 0x000e620000000800 */
[----:B------:R-:W-:-:S07]  /*0bc0*/  IADD3 R3, PT, PT, R22, UR4, RZ ;  /* 0x0000000416037c10 */ /* 0x000fce000fffe0ff */
[----:B------:R-:W1:Y:S08]  /*0bd0*/  LDC R2, c[0x0][0x3a0] ;  /* 0x0000e800ff027b82 */ /* 0x000e700000000800 */
[----:B------:R-:W2:Y:S08]  /*0be0*/  LDC.64 R6, c[0x0][0x388] ;  /* 0x0000e200ff067b82 */ /* 0x000eb00000000a00 */
[----:B------:R-:W3:Y:S01]  /*0bf0*/  LDC.64 R4, c[0x0][0x380] ;  /* 0x0000e000ff047b82 */ /* 0x000ee20000000a00 */
[----:B-1----:R-:W-:-:S04]  /*0c00*/  IMAD R9, R9, UR4, R2 ;  /* 0x0000000409097c24 */ /* 0x002fc8000f8e0202 */
[----:B--2---:R-:W-:-:S06]  /*0c10*/  IMAD.WIDE R6, R9, 0x8, R6 ;  /* 0x0000000809067825 */ /* 0x004fcc00078e0206 */
[----:B0-----:R-:W2:Y:S01]  /*0c20*/  LDG.E.64 R6, desc[UR8][R6.64] ;  /* 0x0000000806067981 */ /* 0x001ea2000c1e1b00 */
[----:B---3--:R-:W-:-:S06]  /*0c30*/  IMAD.WIDE R4, R3, 0x4, R4 ;  /* 0x0000000403047825 */ /* 0x008fcc00078e0204 */
[----:B------:R-:W3:Y:S01]  /*0c40*/  LDG.E R4, desc[UR8][R4.64] ;  /* 0x0000000804047981 */ /* 0x000ee2000c1e1900 */
[-C--:B--2---:R-:W-:Y:S01]  /*0c50*/  FMUL R9, RZ, R7.reuse ;  /* 0x00000007ff097220 */ /* 0x084fe20000400000 */
[----:B---3--:R-:W-:-:S03]  /*0c60*/  FMUL R3, R4, R7 ;  /* 0x0000000704037220 */ /* 0x008fc60000400000 */
[-C--:B------:R-:W-:Y:S01]  /*0c70*/  FFMA R9, R4, R6.reuse, -R9 ;  /* 0x0000000604097223 */ /* 0x080fe20000000809 */
[----:B------:R-:W-:-:S03]  /*0c80*/  FFMA R2, RZ, R6, R3 ;  /* 0x00000006ff027223 */ /* 0x000fc60000000003 */
[----:B------:R-:W-:Y:S01]  /*0c90*/  FADD R16, R16, R9 ;  /* 0x0000000910107221 */ /* 0x000fe20000000000 */
[----:B------:R-:W-:-:S07]  /*0ca0*/  FADD R17, R17, R2 ;  /* 0x0000000211117221 */ /* 0x000fce0000000000 */
.L_x_2:
[----:B------:R-:W1:Y:S02]  /*0cb0*/  LDC.64 R2, c[0x0][0x390] ;  /* 0x0000e400ff027b82 */ /* 0x000e640000000a00 */
[----:B-1----:R-:W-:-:S05]  /*0cc0*/  IMAD.WIDE R2, R0, 0x8, R2 ;  /* 0x0000000800027825 */ /* 0x002fca00078e0202 */
[----:B0-----:R-:W-:Y:S01]  /*0cd0*/  STG.E.64 desc[UR8][R2.64], R16 ;  /* 0x0000001002007986 */ /* 0x001fe2000c101b08 */
[----:B------:R-:W-:Y:S05]  /*0ce0*/  EXIT ;  /* 0x000000000000794d */ /* 0x000fea0003800000 */
.L_x_7:
        /* <DEDUP_REMOVED lines=9> */
.L_x_26:


//--------------------- .text._Z10update_arrP6float2S0_iii --------------------------
	.section	.text._Z10update_arrP6float2S0_iii,"ax",@progbits
	.align	128
        .global         _Z10update_arrP6float2S0_iii
        .type           _Z10update_arrP6float2S0_iii,@function
        .size           _Z10update_arrP6float2S0_iii,(.L_x_27 - _Z10update_arrP6float2S0_iii)
        .other          _Z10update_arrP6float2S0_iii,@"STO_CUDA_ENTRY STV_DEFAULT"
_Z10update_arrP6float2S0_iii:
.text._Z10update_arrP6float2S0_iii:
        /* <DEDUP_REMOVED lines=8> */
[----:B------:R-:W0:Y:S01]  /*0080*/  LDC.64 R4, c[0x0][0x388] ;  /* 0x0000e200ff047b82 */ /* 0x000e220000000a00 */
[----:B------:R-:W1:Y:S01]  /*0090*/  LDCU.64 UR4, c[0x0][0x358] ;  /* 0x00006b00ff0477ac */ /* 0x000e620008000a00 */
[----:B------:R-:W2:Y:S06]  /*00a0*/  LDCU UR6, c[0x0][0x394] ;  /* 0x00007280ff0677ac */ /* 0x000eac0008000800 */
[----:B------:R-:W2:Y:S08]  /*00b0*/  LDC R0, c[0x0][0x398] ;  /* 0x0000e600ff007b82 */ /* 0x000eb00000000800 */
[----:B------:R-:W3:Y:S01]  /*00c0*/  LDC.64 R2, c[0x0][0x380] ;  /* 0x0000e000ff027b82 */ /* 0x000ee20000000a00 */
[----:B0-----:R-:W-:-:S06]  /*00d0*/  IMAD.WIDE R4, R7, 0x8, R4 ;  /* 0x0000000807047825 */ /* 0x001fcc00078e0204 */
[----:B-1----:R-:W4:Y:S01]  /*00e0*/  LDG.E.64 R4, desc[UR4][R4.64] ;  /* 0x0000000404047981 */ /* 0x002f22000c1e1b00 */
[----:B--2---:R-:W-:-:S04]  /*00f0*/  IMAD R7, R7, UR6, R0 ;  /* 0x0000000607077c24 */ /* 0x004fc8000f8e0200 */
[----:B---3--:R-:W-:-:S05]  /*0100*/  IMAD.WIDE R2, R7, 0x8, R2 ;  /* 0x0000000807027825 */ /* 0x008fca00078e0202 */
[----:B----4-:R-:W-:Y:S01]  /*0110*/  STG.E.64 desc[UR4][R2.64], R4 ;  /* 0x0000000402007986 */ /* 0x010fe2000c101b04 */
[----:B------:R-:W-:Y:S05]  /*0120*/  EXIT ;  /* 0x000000000000794d */ /* 0x000fea0003800000 */
.L_x_8:
        /* <DEDUP_REMOVED lines=13> */
.L_x_27:


//--------------------- .text._Z8norm_calP6float2S_i --------------------------
	.section	.text._Z8norm_calP6float2S_i,"ax",@progbits
	.align	128
        .global         _Z8norm_calP6float2S_i
        .type           _Z8norm_calP6float2S_i,@function
        .size           _Z8norm_calP6float2S_i,(.L_x_23 - _Z8norm_calP6float2S_i)
        .other          _Z8norm_calP6float2S_i,@"STO_CUDA_ENTRY STV_DEFAULT"
_Z8norm_calP6float2S_i:
.text._Z8norm_calP6float2S_i:
        /* <DEDUP_REMOVED lines=9> */
[----:B------:R-:W1:Y:S07]  /*0090*/  LDCU.64 UR4, c[0x0][0x358] ;  /* 0x00006b00ff0477ac */ /* 0x000e6e0008000a00 */
[----:B------:R-:W2:Y:S01]  /*00a0*/  LDC.64 R6, c[0x0][0x388] ;  /* 0x0000e200ff067b82 */ /* 0x000ea20000000a00 */
[----:B0-----:R-:W-:-:S05]  /*00b0*/  IMAD.WIDE R2, R5, 0x8, R2 ;  /* 0x0000000805027825 */ /* 0x001fca00078e0202 */
[----:B-1----:R0:W5:Y:S01]  /*00c0*/  LDG.E.64 R4, desc[UR4][R2.64] ;  /* 0x0000000402047981 */ /* 0x002162000c1e1b00 */
[----:B--2---:R-:W-:-:S05]  /*00d0*/  FADD R0, |R6|, |R7| ;  /* 0x4000000706007221 */ /* 0x004fca0000000200 */
[----:B------:R-:W-:-:S04]  /*00e0*/  IADD3 R6, PT, PT, R0, 0x1800000, RZ ;  /* 0x0180000000067810 */ /* 0x000fc80007ffe0ff */
[----:B------:R-:W-:-:S04]  /*00f0*/  LOP3.LUT R6, R6, 0x7f800000, RZ, 0xc0, !PT ;  /* 0x7f80000006067812 */ /* 0x000fc800078ec0ff */
[----:B------:R-:W-:-:S13]  /*0100*/  ISETP.GT.U32.AND P0, PT, R6, 0x1ffffff, PT ;  /* 0x01ffffff0600780c */ /* 0x000fda0003f04070 */
[----:B0-----:R-:W-:Y:S05]  /*0110*/  @P0 BRA `(.L_x_9) ;  /* 0x0000000000100947 */ /* 0x001fea0003800000 */
[----:B------:R-:W-:-:S07]  /*0120*/  MOV R8, 0x140 ;  /* 0x0000014000087802 */ /* 0x000fce0000000f00 */
[----:B-----5:R-:W-:Y:S05]  /*0130*/  CALL.REL.NOINC `($__internal_0_$__cuda_sm20_rcp_rn_f32_slowpath) ;  /* 0x0000000000847944 */ /* 0x020fea0003c00000 */
[----:B------:R-:W-:Y:S01]  /*0140*/  MOV R8, R0 ;  /* 0x0000000000087202 */ /* 0x000fe20000000f00 */
[----:B------:R-:W-:Y:S06]  /*0150*/  BRA `(.L_x_10) ;  /* 0x0000000000107947 */ /* 0x000fec0003800000 */
.L_x_9:
[----:B------:R-:W0:Y:S02]  /*0160*/  MUFU.RCP R7, R0 ;  /* 0x0000000000077308 */ /* 0x000e240000001000 */
[----:B0-----:R-:W-:-:S04]  /*0170*/  FFMA R6, R0, R7, -1 ;  /* 0xbf80000000067423 */ /* 0x001fc80000000007 */
[----:B------:R-:W-:-:S04]  /*0180*/  FADD.FTZ R6, -R6, -RZ ;  /* 0x800000ff06067221 */ /* 0x000fc80000010100 */
[----:B------:R-:W-:-:S07]  /*0190*/  FFMA R8, R7, R6, R7 ;  /* 0x0000000607087223 */ /* 0x000fce0000000007 */
.L_x_10:
[----:B------:R-:W0:Y:S01]  /*01a0*/  LDCU.64 UR6, c[0x0][0x388] ;  /* 0x00007100ff0677ac */ /* 0x000e220008000a00 */
[-C--:B-----5:R-:W-:Y:S01]  /*01b0*/  FMUL R4, R4, R8.reuse ;  /* 0x0000000804047220 */ /* 0x0a0fe20000400000 */
[----:B------:R-:W-:Y:S01]  /*01c0*/  FMUL R5, R5, R8 ;  /* 0x0000000805057220 */ /* 0x000fe20000400000 */
[C---:B0-----:R-:W-:Y:S01]  /*01d0*/  FMUL R7, R8.reuse, UR7 ;  /* 0x0000000708077c20 */ /* 0x041fe20008400000 */
[----:B------:R-:W-:-:S03]  /*01e0*/  FMUL R6, R8, UR6 ;  /* 0x0000000608067c20 */ /* 0x000fc60008400000 */
[----:B------:R-:W-:-:S04]  /*01f0*/  FMUL R9, R7, R7 ;  /* 0x0000000707097220 */ /* 0x000fc80000400000 */
[----:B------:R-:W-:-:S04]  /*0200*/  FFMA R11, R6, R6, R9 ;  /* 0x00000006060b7223 */ /* 0x000fc80000000009 */
[----:B------:R-:W-:-:S05]  /*0210*/  VIADD R0, R11, 0x1800000 ;  /* 0x018000000b007836 */ /* 0x000fca0000000000 */
[----:B------:R-:W-:-:S04]  /*0220*/  LOP3.LUT R0, R0, 0x7f800000, RZ, 0xc0, !PT ;  /* 0x7f80000000007812 */ /* 0x000fc800078ec0ff */
[----:B------:R-:W-:-:S13]  /*0230*/  ISETP.GT.U32.AND P0, PT, R0, 0x1ffffff, PT ;  /* 0x01ffffff0000780c */ /* 0x000fda0003f04070 */
[----:B------:R-:W-:Y:S05]  /*0240*/  @P0 BRA `(.L_x_11) ;  /* 0x0000000000100947 */ /* 0x000fea0003800000 */
[----:B------:R-:W-:Y:S02]  /*0250*/  MOV R0, R11 ;  /* 0x0000000b00007202 */ /* 0x000fe40000000f00 */
[----:B------:R-:W-:-:S07]  /*0260*/  MOV R8, 0x280 ;  /* 0x0000028000087802 */ /* 0x000fce0000000f00 */
[----:B------:R-:W-:Y:S05]  /*0270*/  CALL.REL.NOINC `($__internal_0_$__cuda_sm20_rcp_rn_f32_slowpath) ;  /* 0x0000000000347944 */ /* 0x000fea0003c00000 */
[----:B------:R-:W-:Y:S05]  /*0280*/  BRA `(.L_x_12) ;  /* 0x0000000000107947 */ /* 0x000fea0003800000 */
.L_x_11:
[----:B------:R-:W0:Y:S02]  /*0290*/  MUFU.RCP R0, R11 ;  /* 0x0000000b00007308 */ /* 0x000e240000001000 */
[----:B0-----:R-:W-:-:S04]  /*02a0*/  FFMA R8, R11, R0, -1 ;  /* 0xbf8000000b087423 */ /* 0x001fc80000000000 */
[----:B------:R-:W-:-:S04]  /*02b0*/  FADD.FTZ R9, -R8, -RZ ;  /* 0x800000ff08097221 */ /* 0x000fc80000010100 */
[----:B------:R-:W-:-:S07]  /*02c0*/  FFMA R0, R0, R9, R0 ;  /* 0x0000000900007223 */ /* 0x000fce0000000000 */
.L_x_12:
[-C--:B------:R-:W-:Y:S01]  /*02d0*/  FMUL R9, R5, R7.reuse ;  /* 0x0000000705097220 */ /* 0x080fe20000400000 */
[----:B------:R-:W-:-:S03]  /*02e0*/  FMUL R8, R4, R7 ;  /* 0x0000000704087220 */ /* 0x000fc60000400000 */
[-C--:B------:R-:W-:Y:S01]  /*02f0*/  FFMA R9, R4, R6.reuse, R9 ;  /* 0x0000000604097223 */ /* 0x080fe20000000009 */
[----:B------:R-:W-:-:S03]  /*0300*/  FFMA R5, R5, R6, -R8 ;  /* 0x0000000605057223 */ /* 0x000fc60000000808 */
[-C--:B------:R-:W-:Y:S01]  /*0310*/  FMUL R4, R9, R0.reuse ;  /* 0x0000000009047220 */ /* 0x080fe20000400000 */
[----:B------:R-:W-:-:S05]  /*0320*/  FMUL R5, R5, R0 ;  /* 0x0000000005057220 */ /* 0x000fca0000400000 */
[----:B------:R-:W-:Y:S01]  /*0330*/  STG.E.64 desc[UR4][R2.64], R4 ;  /* 0x0000000402007986 */ /* 0x000fe2000c101b04 */
[----:B------:R-:W-:Y:S05]  /*0340*/  EXIT ;  /* 0x000000000000794d */ /* 0x000fea0003800000 */
        .weak           $__internal_0_$__cuda_sm20_rcp_rn_f32_slowpath
        .type           $__internal_0_$__cuda_sm20_rcp_rn_f32_slowpath,@function
        .size           $__internal_0_$__cuda_sm20_rcp_rn_f32_slowpath,(.L_x_23 - $__internal_0_$__cuda_sm20_rcp_rn_f32_slowpath)
$__internal_0_$__cuda_sm20_rcp_rn_f32_slowpath:
[----:B------:R-:W-:-:S05]  /*0350*/  IMAD.SHL.U32 R9, R0, 0x2, RZ ;  /* 0x0000000200097824 */ /* 0x000fca00078e00ff */
[----:B------:R-:W-:-:S04]  /*0360*/  SHF.R.U32.HI R14, RZ, 0x18, R9 ;  /* 0x00000018ff0e7819 */ /* 0x000fc80000011609 */
[----:B------:R-:W-:-:S13]  /*0370*/  ISETP.NE.U32.AND P0, PT, R14, RZ, PT ;  /* 0x000000ff0e00720c */ /* 0x000fda0003f05070 */
[----:B------:R-:W-:Y:S05]  /*0380*/  @P0 BRA `(.L_x_13) ;  /* 0x00000000002c0947 */ /* 0x000fea0003800000 */
[----:B------:R-:W-:-:S04]  /*0390*/  SHF.L.U32 R9, R0, 0x1, RZ ;  /* 0x0000000100097819 */ /* 0x000fc800000006ff */
[----:B------:R-:W-:-:S13]  /*03a0*/  ISETP.NE.AND P0, PT, R9, RZ, PT ;  /* 0x000000ff0900720c */ /* 0x000fda0003f05270 */
[----:B------:R2:W3:Y:S01]  /*03b0*/  @!P0 MUFU.RCP R9, R0 ;  /* 0x0000000000098308 */ /* 0x0004e20000001000 */
[----:B------:R-:W-:Y:S05]  /*03c0*/  @!P0 BRA `(.L_x_14) ;  /* 0x0000000000a48947 */ /* 0x000fea0003800000 */
[----:B------:R-:W-:-:S04]  /*03d0*/  FFMA R10, R0, 1.84467440737095516160e+19, RZ ;  /* 0x5f800000000a7823 */ /* 0x000fc800000000ff */
[----:B---3--:R-:W2:Y:S02]  /*03e0*/  MUFU.RCP R9, R10 ;  /* 0x0000000a00097308 */ /* 0x008ea40000001000 */
[----:B--2---:R-:W-:-:S04]  /*03f0*/  FFMA R0, R10, R9, -1 ;  /* 0xbf8000000a007423 */ /* 0x004fc80000000009 */
[----:B------:R-:W-:-:S04]  /*0400*/  FADD.FTZ R0, -R0, -RZ ;  /* 0x800000ff00007221 */ /* 0x000fc80000010100 */
[----:B------:R-:W-:-:S04]  /*0410*/  FFMA R0, R9, R0, R9 ;  /* 0x0000000009007223 */ /* 0x000fc80000000009 */
[----:B------:R-:W-:Y:S01]  /*0420*/  FFMA R9, R0, 1.84467440737095516160e+19, RZ ;  /* 0x5f80000000097823 */ /* 0x000fe200000000ff */
[----:B------:R-:W-:Y:S06]  /*0430*/  BRA `(.L_x_14) ;  /* 0x0000000000887947 */ /* 0x000fec0003800000 */
.L_x_13:
[----:B------:R-:W-:-:S05]  /*0440*/  VIADD R16, R14, 0xffffff03 ;  /* 0xffffff030e107836 */ /* 0x000fca0000000000 */
[----:B------:R-:W-:-:S13]  /*0450*/  ISETP.GT.U32.AND P0, PT, R16, 0x1, PT ;  /* 0x000000011000780c */ /* 0x000fda0003f04070 */
[----:B------:R-:W-:Y:S05]  /*0460*/  @P0 BRA `(.L_x_15) ;  /* 0x0000000000780947 */ /* 0x000fea0003800000 */
[----:B------:R-:W-:Y:S01]  /*0470*/  LOP3.LUT R9, R0, 0x7fffff, RZ, 0xc0, !PT ;  /* 0x007fffff00097812 */ /* 0x000fe200078ec0ff */
[----:B------:R-:W-:-:S03]  /*0480*/  HFMA2 R13, -RZ, RZ, 0, 1.78813934326171875e-07 ;  /* 0x00000003ff0d7431 */ /* 0x000fc600000001ff */
[----:B------:R-:W-:-:S04]  /*0490*/  LOP3.LUT R9, R9, 0x3f800000, RZ, 0xfc, !PT ;  /* 0x3f80000009097812 */ /* 0x000fc800078efcff */
[----:B------:R-:W0:Y:S01]  /*04a0*/  MUFU.RCP R10, R9 ;  /* 0x00000009000a7308 */ /* 0x000e220000001000 */
[----:B------:R-:W-:Y:S01]  /*04b0*/  SHF.L.U32 R13, R13, R16, RZ ;  /* 0x000000100d0d7219 */ /* 0x000fe200000006ff */
[----:B0-----:R-:W-:-:S04]  /*04c0*/  FFMA R11, R9, R10, -1 ;  /* 0xbf800000090b7423 */ /* 0x001fc8000000000a */
[----:B------:R-:W-:-:S04]  /*04d0*/  FADD.FTZ R11, -R11, -RZ ;  /* 0x800000ff0b0b7221 */ /* 0x000fc80000010100 */
[CCC-:B------:R-:W-:Y:S01]  /*04e0*/  FFMA.RM R12, R10.reuse, R11.reuse, R10.reuse ;  /* 0x0000000b0a0c7223 */ /* 0x1c0fe2000000400a */
[----:B------:R-:W-:-:S04]  /*04f0*/  FFMA.RP R11, R10, R11, R10 ;  /* 0x0000000b0a0b7223 */ /* 0x000fc8000000800a */
[C---:B------:R-:W-:Y:S02]  /*0500*/  LOP3.LUT R10, R12.reuse, 0x7fffff, RZ, 0xc0, !PT ;  /* 0x007fffff0c0a7812 */ /* 0x040fe400078ec0ff */
[----:B------:R-:W-:Y:S02]  /*0510*/  FSETP.NEU.FTZ.AND P0, PT, R12, R11, PT ;  /* 0x0000000b0c00720b */ /* 0x000fe40003f1d000 */
[----:B------:R-:W-:Y:S02]  /*0520*/  LOP3.LUT R10, R10, 0x800000, RZ, 0xfc, !PT ;  /* 0x008000000a0a7812 */ /* 0x000fe400078efcff */
[----:B------:R-:W-:Y:S02]  /*0530*/  SEL R11, RZ, 0xffffffff, !P0 ;  /* 0xffffffffff0b7807 */ /* 0x000fe40004000000 */
[----:B------:R-:W-:-:S03]  /*0540*/  LOP3.LUT R13, R13, R10, RZ, 0xc0, !PT ;  /* 0x0000000a0d0d7212 */ /* 0x000fc600078ec0ff */
[----:B------:R-:W-:Y:S01]  /*0550*/  IMAD.MOV R11, RZ, RZ, -R11 ;  /* 0x000000ffff0b7224 */ /* 0x000fe200078e0a0b */
[----:B------:R-:W-:-:S04]  /*0560*/  SHF.R.U32.HI R13, RZ, R16, R13 ;  /* 0x00000010ff0d7219 */ /* 0x000fc8000001160d */
[----:B------:R-:W-:Y:S02]  /*0570*/  LOP3.LUT P1, RZ, R11, R16, R10, 0xf8, !PT ;  /* 0x000000100bff7212 */ /* 0x000fe4000782f80a */
[C---:B------:R-:W-:Y:S02]  /*0580*/  LOP3.LUT P0, RZ, R13.reuse, 0x1, RZ, 0xc0, !PT ;  /* 0x000000010dff7812 */ /* 0x040fe4000780c0ff */
[----:B------:R-:W-:-:S04]  /*0590*/  LOP3.LUT P2, RZ, R13, 0x2, RZ, 0xc0, !PT ;  /* 0x000000020dff7812 */ /* 0x000fc8000784c0ff */
[----:B------:R-:W-:Y:S02]  /*05a0*/  PLOP3.LUT P0, PT, P0, P1, P2, 0xe0, 0x0 ;  /* 0x000000000000781c */ /* 0x000fe40000703c20 */
[----:B------:R-:W-:Y:S02]  /*05b0*/  LOP3.LUT P1, RZ, R0, 0x7fffff, RZ, 0xc0, !PT ;  /* 0x007fffff00ff7812 */ /* 0x000fe4000782c0ff */
[----:B------:R-:W-:-:S04]  /*05c0*/  SEL R9, RZ, 0x1, !P0 ;  /* 0x00000001ff097807 */ /* 0x000fc80004000000 */
[----:B------:R-:W-:-:S04]  /*05d0*/  IADD3 R9, PT, PT, -R9, RZ, RZ ;  /* 0x000000ff09097210 */ /* 0x000fc80007ffe1ff */
[----:B------:R-:W-:Y:S01]  /*05e0*/  ISETP.GE.AND P0, PT, R9, RZ, PT ;  /* 0x000000ff0900720c */ /* 0x000fe20003f06270 */
[----:B------:R-:W-:-:S05]  /*05f0*/  VIADD R9, R14, 0xffffff04 ;  /* 0xffffff040e097836 */ /* 0x000fca0000000000 */
[----:B------:R-:W-:-:S07]  /*0600*/  SHF.R.U32.HI R9, RZ, R9, R10 ;  /* 0x00000009ff097219 */ /* 0x000fce000001160a */
[----:B------:R-:W-:-:S05]  /*0610*/  @!P0 IADD3 R9, PT, PT, R9, 0x1, RZ ;  /* 0x0000000109098810 */ /* 0x000fca0007ffe0ff */
[----:B------:R-:W-:-:S05]  /*0620*/  @!P1 IMAD.SHL.U32 R9, R9, 0x2, RZ ;  /* 0x0000000209099824 */ /* 0x000fca00078e00ff */
[----:B------:R-:W-:Y:S01]  /*0630*/  LOP3.LUT R9, R9, 0x80000000, R0, 0xf8, !PT ;  /* 0x8000000009097812 */ /* 0x000fe200078ef800 */
[----:B------:R-:W-:Y:S06]  /*0640*/  BRA `(.L_x_14) ;  /* 0x0000000000047947 */ /* 0x000fec0003800000 */
.L_x_15:
[----:B------:R0:W1:Y:S02]  /*0650*/  MUFU.RCP R9, R0 ;  /* 0x0000000000097308 */ /* 0x0000640000001000 */
.L_x_14:
[----:B0123--:R-:W-:Y:S01]  /*0660*/  MOV R0, R9 ;  /* 0x0000000900007202 */ /* 0x00ffe20000000f00 */
[----:B------:R-:W-:-:S04]  /*0670*/  IMAD.MOV.U32 R9, RZ, RZ, 0x0 ;  /* 0x00000000ff097424 */ /* 0x000fc800078e00ff */
[----:B------:R-:W-:Y:S05]  /*0680*/  RET.REL.NODEC R8 `(_Z8norm_calP6float2S_i) ;  /* 0xfffffff8085c7950 */ /* 0x000fea0003c3ffff */
.L_x_16:
        /* <DEDUP_REMOVED lines=15> */
.L_x_23:


//--------------------- .text._Z14sum_of_squaresP6float2S0_i --------------------------
	.section	.text._Z14sum_of_squaresP6float2S0_i,"ax",@progbits
	.align	128
        .global         _Z14sum_of_squaresP6float2S0_i
        .type           _Z14sum_of_squaresP6float2S0_i,@function
        .size           _Z14sum_of_squaresP6float2S0_i,(.L_x_29 - _Z14sum_of_squaresP6float2S0_i)
        .other          _Z14sum_of_squaresP6float2S0_i,@"STO_CUDA_ENTRY STV_DEFAULT"
_Z14sum_of_squaresP6float2S0_i:
.text._Z14sum_of_squaresP6float2S0_i:
[----:B------:R-:W-:Y:S01]  /*0000*/  LDC R1, c[0x0][0x37c] ;  /* 0x0000df00ff017b82 */ /* 0x000fe20000000800 */
[----:B------:R-:W0:Y:S01]  /*0010*/  S2R R8, SR_TID.X ;  /* 0x0000000000087919 */ /* 0x000e220000002100 */
[----:B------:R-:W0:Y:S01]  /*0020*/  LDCU UR8, c[0x0][0x360] ;  /* 0x00006c00ff0877ac */ /* 0x000e220008000800 */
[----:B------:R-:W0:Y:S01]  /*0030*/  S2R R11, SR_CTAID.X ;  /* 0x00000000000b7919 */ /* 0x000e220000002500 */
[----:B------:R-:W1:Y:S01]  /*0040*/  LDCU UR4, c[0x0][0x390] ;  /* 0x00007200ff0477ac */ /* 0x000e620008000800 */
[----:B------:R-:W2:Y:S01]  /*0050*/  LDCU.64 UR6, c[0x0][0x358] ;  /* 0x00006b00ff0677ac */ /* 0x000ea20008000a00 */
[----:B0-----:R-:W-:-:S05]  /*0060*/  IMAD R5, R11, UR8, R8 ;  /* 0x000000080b057c24 */ /* 0x001fca000f8e0208 */
[----:B-1----:R-:W-:-:S13]  /*0070*/  ISETP.GE.AND P0, PT, R5, UR4, PT ;  /* 0x0000000405007c0c */ /* 0x002fda000bf06270 */
[----:B------:R-:W0:Y:S02]  /*0080*/  @!P0 LDC.64 R2, c[0x0][0x380] ;  /* 0x0000e000ff028b82 */ /* 0x000e240000000a00 */
[----:B0-----:R-:W-:-:S06]  /*0090*/  @!P0 IMAD.WIDE R2, R5, 0x8, R2 ;  /* 0x0000000805028825 */ /* 0x001fcc00078e0202 */
[----:B--2---:R-:W2:Y:S01]  /*00a0*/  @!P0 LDG.E.64 R2, desc[UR6][R2.64] ;  /* 0x0000000602028981 */ /* 0x004ea2000c1e1b00 */
[----:B------:R-:W0:Y:S01]  /*00b0*/  S2UR UR5, SR_CgaCtaId ;  /* 0x00000000000579c3 */ /* 0x000e220000008800 */
[----:B------:R-:W-:Y:S01]  /*00c0*/  MOV R0, UR8 ;  /* 0x0000000800007c02 */ /* 0x000fe20008000f00 */
[----:B------:R-:W-:Y:S01]  /*00d0*/  UMOV UR4, 0x400 ;  /* 0x0000040000047882 */ /* 0x000fe20000000000 */
[----:B------:R-:W-:Y:S02]  /*00e0*/  CS2R R4, SRZ ;  /* 0x0000000000047805 */ /* 0x000fe4000001ff00 */
[----:B------:R-:W-:Y:S01]  /*00f0*/  ISETP.GE.U32.AND P1, PT, R0, 0x2, PT ;  /* 0x000000020000780c */ /* 0x000fe20003f26070 */
[----:B0-----:R-:W-:Y:S01]  /*0100*/  ULEA UR4, UR5, UR4, 0x18 ;  /* 0x0000000405047291 */ /* 0x001fe2000f8ec0ff */
[-C--:B--2---:R-:W-:Y:S01]  /*0110*/  @!P0 FMUL R9, R2, R3.reuse ;  /* 0x0000000302098220 */ /* 0x084fe20000400000 */
[----:B------:R-:W-:-:S03]  /*0120*/  @!P0 FMUL R7, R3, R3 ;  /* 0x0000000303078220 */ /* 0x000fc60000400000 */
[C---:B------:R-:W-:Y:S01]  /*0130*/  @!P0 FFMA R5, R2.reuse, R3, R9 ;  /* 0x0000000302058223 */ /* 0x040fe20000000009 */
[----:B------:R-:W-:Y:S01]  /*0140*/  @!P0 FFMA R4, R2, R2, -R7 ;  /* 0x0000000202048223 */ /* 0x000fe20000000807 */
[C---:B------:R-:W-:Y:S02]  /*0150*/  LEA R2, R8.reuse, UR4, 0x3 ;  /* 0x0000000408027c11 */ /* 0x040fe4000f8e18ff */
[----:B------:R-:W-:-:S03]  /*0160*/  ISETP.NE.AND P0, PT, R8, RZ, PT ;  /* 0x000000ff0800720c */ /* 0x000fc60003f05270 */
[----:B------:R0:W-:Y:S01]  /*0170*/  STS.64 [R2], R4 ;  /* 0x0000000402007388 */ /* 0x0001e20000000a00 */
[----:B------:R-:W-:Y:S06]  /*0180*/  BAR.SYNC.DEFER_BLOCKING 0x0 ;  /* 0x0000000000007b1d */ /* 0x000fec0000010000 */
[----:B------:R-:W-:Y:S05]  /*0190*/  @!P1 BRA `(.L_x_17) ;  /* 0x0000000000309947 */ /* 0x000fea0003800000 */
.L_x_18:
[----:B------:R-:W-:-:S04]  /*01a0*/  SHF.R.U32.HI R9, RZ, 0x1, R0 ;  /* 0x00000001ff097819 */ /* 0x000fc80000011600 */
[----:B------:R-:W-:-:S13]  /*01b0*/  ISETP.GE.U32.AND P1, PT, R8, R9, PT ;  /* 0x000000090800720c */ /* 0x000fda0003f26070 */
[----:B------:R-:W-:Y:S01]  /*01c0*/  @!P1 LEA R3, R9, R2, 0x3 ;  /* 0x0000000209039211 */ /* 0x000fe200078e18ff */
[----:B0-----:R-:W-:Y:S04]  /*01d0*/  @!P1 LDS.64 R4, [R2] ;  /* 0x0000000002049984 */ /* 0x001fe80000000a00 */
[----:B------:R-:W0:Y:S02]  /*01e0*/  @!P1 LDS.64 R6, [R3] ;  /* 0x0000000003069984 */ /* 0x000e240000000a00 */
[----:B0-----:R-:W-:Y:S01]  /*01f0*/  @!P1 FADD R4, R4, R6 ;  /* 0x0000000604049221 */ /* 0x001fe20000000000 */
[----:B------:R-:W-:-:S05]  /*0200*/  @!P1 FADD R5, R5, R7 ;  /* 0x0000000705059221 */ /* 0x000fca0000000000 */
[----:B------:R1:W-:Y:S01]  /*0210*/  @!P1 STS.64 [R2], R4 ;  /* 0x0000000402009388 */ /* 0x0003e20000000a00 */
[----:B------:R-:W-:Y:S01]  /*0220*/  BAR.SYNC.DEFER_BLOCKING 0x0 ;  /* 0x0000000000007b1d */ /* 0x000fe20000010000 */
[----:B------:R-:W-:Y:S02]  /*0230*/  ISETP.GT.U32.AND P1, PT, R0, 0x3, PT ;  /* 0x000000030000780c */ /* 0x000fe40003f24070 */
[----:B------:R-:W-:-:S11]  /*0240*/  MOV R0, R9 ;  /* 0x0000000900007202 */ /* 0x000fd60000000f00 */
[----:B-1----:R-:W-:Y:S05]  /*0250*/  @P1 BRA `(.L_x_18) ;  /* 0xfffffffc00d01947 */ /* 0x002fea000383ffff */
.L_x_17:
[----:B------:R-:W-:Y:S05]  /*0260*/  @P0 EXIT ;  /* 0x000000000000094d */ /* 0x000fea0003800000 */
[----:B------:R-:W1:Y:S01]  /*0270*/  S2UR UR5, SR_CgaCtaId ;  /* 0x00000000000579c3 */ /* 0x000e620000008800 */
[----:B------:R-:W-:-:S07]  /*0280*/  UMOV UR4, 0x400 ;  /* 0x0000040000047882 */ /* 0x000fce0000000000 */
[----:B0-----:R-:W0:Y:S01]  /*0290*/  LDC.64 R2, c[0x0][0x388] ;  /* 0x0000e200ff027b82 */ /* 0x001e220000000a00 */
[----:B-1----:R-:W-:Y:S01]  /*02a0*/  ULEA UR4, UR5, UR4, 0x18 ;  /* 0x0000000405047291 */ /* 0x002fe2000f8ec0ff */
[----:B0-----:R-:W-:-:S08]  /*02b0*/  IMAD.WIDE.U32 R2, R11, 0x8, R2 ;  /* 0x000000080b027825 */ /* 0x001fd000078e0002 */
[----:B------:R-:W0:Y:S04]  /*02c0*/  LDS.64 R4, [UR4] ;  /* 0x00000004ff047984 */ /* 0x000e280008000a00 */
[----:B0-----:R-:W-:Y:S01]  /*02d0*/  STG.E.64 desc[UR6][R2.64], R4 ;  /* 0x0000000402007986 */ /* 0x001fe2000c101b06 */
[----:B------:R-:W-:Y:S05]  /*02e0*/  EXIT ;  /* 0x000000000000794d */ /* 0x000fea0003800000 */
.L_x_19:
        /* <DEDUP_REMOVED lines=9> */
.L_x_29:


//--------------------- .text._Z3sumP6float2S0_i  --------------------------
	.section	.text._Z3sumP6float2S0_i,"ax",@progbits
	.align	128
        .global         _Z3sumP6float2S0_i
        .type           _Z3sumP6float2S0_i,@function
        .size           _Z3sumP6float2S0_i,(.L_x_30 - _Z3sumP6float2S0_i)
        .other          _Z3sumP6float2S0_i,@"STO_CUDA_ENTRY STV_DEFAULT"
_Z3sumP6float2S0_i:
.text._Z3sumP6float2S0_i:
[----:B------:R-:W-:Y:S01]  /*0000*/  LDC R1, c[0x0][0x37c] ;  /* 0x0000df00ff017b82 */ /* 0x000fe20000000800 */
[----:B------:R-:W0:Y:S01]  /*0010*/  S2R R8, SR_TID.X ;  /* 0x0000000000087919 */ /* 0x000e220000002100 */
[----:B------:R-:W0:Y:S01]  /*0020*/  LDCU UR8, c[0x0][0x360] ;  /* 0x00006c00ff0877ac */ /* 0x000e220008000800 */
[----:B------:R-:W-:Y:S01]  /*0030*/  CS2R R6, SRZ ;  /* 0x0000000000067805 */ /* 0x000fe2000001ff00 */
[----:B------:R-:W0:Y:S01]  /*0040*/  S2R R9, SR_CTAID.X ;  /* 0x0000000000097919 */ /* 0x000e220000002500 */
[----:B------:R-:W1:Y:S01]  /*0050*/  LDCU UR4, c[0x0][0x390] ;  /* 0x00007200ff0477ac */ /* 0x000e620008000800 */
[----:B------:R-:W2:Y:S01]  /*0060*/  LDCU.64 UR6, c[0x0][0x358] ;  /* 0x00006b00ff0677ac */ /* 0x000ea20008000a00 */
[----:B0-----:R-:W-:-:S05]  /*0070*/  IMAD R5, R9, UR8, R8 ;  /* 0x0000000809057c24 */ /* 0x001fca000f8e0208 */
[----:B-1----:R-:W-:-:S13]  /*0080*/  ISETP.GE.AND P0, PT, R5, UR4, PT ;  /* 0x0000000405007c0c */ /* 0x002fda000bf06270 */
[----:B------:R-:W0:Y:S02]  /*0090*/  @!P0 LDC.64 R2, c[0x0][0x380] ;  /* 0x0000e000ff028b82 */ /* 0x000e240000000a00 */
[----:B0-----:R-:W-:-:S05]  /*00a0*/  @!P0 IMAD.WIDE R2, R5, 0x8, R2 ;  /* 0x0000000805028825 */ /* 0x001fca00078e0202 */
[----:B--2---:R-:W2:Y:S01]  /*00b0*/  @!P0 LDG.E.64 R6, desc[UR6][R2.64] ;  /* 0x0000000602068981 */ /* 0x004ea2000c1e1b00 */
[----:B------:R-:W0:Y:S01]  /*00c0*/  S2UR UR5, SR_CgaCtaId ;  /* 0x00000000000579c3 */ /* 0x000e220000008800 */
[----:B------:R-:W-:Y:S01]  /*00d0*/  IMAD.U32 R0, RZ, RZ, UR8 ;  /* 0x00000008ff007e24 */ /* 0x000fe2000f8e00ff */
[----:B------:R-:W-:Y:S01]  /*00e0*/  UMOV UR4, 0x400 ;  /* 0x0000040000047882 */ /* 0x000fe20000000000 */
[----:B------:R-:W-:-:S03]  /*00f0*/  ISETP.NE.AND P0, PT, R8, RZ, PT ;  /* 0x000000ff0800720c */ /* 0x000fc60003f05270 */
[----:B------:R-:W-:Y:S01]  /*0100*/  ISETP.GE.U32.AND P1, PT, R0, 0x2, PT ;  /* 0x000000020000780c */ /* 0x000fe20003f26070 */
[----:B0-----:R-:W-:-:S06]  /*0110*/  ULEA UR4, UR5, UR4, 0x18 ;  /* 0x0000000405047291 */ /* 0x001fcc000f8ec0ff */
[----:B------:R-:W-:-:S05]  /*0120*/  LEA R4, R8, UR4, 0x3 ;  /* 0x0000000408047c11 */ /* 0x000fca000f8e18ff */
[----:B--2---:R0:W-:Y:S01]  /*0130*/  STS.64 [R4], R6 ;  /* 0x0000000604007388 */ /* 0x0041e20000000a00 */
[----:B------:R-:W-:Y:S06]  /*0140*/  BAR.SYNC.DEFER_BLOCKING 0x0 ;  /* 0x0000000000007b1d */ /* 0x000fec0000010000 */
[----:B------:R-:W-:Y:S05]  /*0150*/  @!P1 BRA `(.L_x_20) ;  /* 0x0000000000309947 */ /* 0x000fea0003800000 */
.L_x_21:
[----:B------:R-:W-:-:S04]  /*0160*/  SHF.R.U32.HI R11, RZ, 0x1, R0 ;  /* 0x00000001ff0b7819 */ /* 0x000fc80000011600 */
[----:B------:R-:W-:-:S13]  /*0170*/  ISETP.GE.U32.AND P1, PT, R8, R11, PT ;  /* 0x0000000b0800720c */ /* 0x000fda0003f26070 */
[----:B------:R-:W-:Y:S01]  /*0180*/  @!P1 IMAD R5, R11, 0x8, R4 ;  /* 0x000000080b059824 */ /* 0x000fe200078e0204 */
[----:B------:R-:W-:Y:S04]  /*0190*/  @!P1 LDS.64 R2, [R4] ;  /* 0x0000000004029984 */ /* 0x000fe80000000a00 */
[----:B0-----:R-:W0:Y:S02]  /*01a0*/  @!P1 LDS.64 R6, [R5] ;  /* 0x0000000005069984 */ /* 0x001e240000000a00 */
[----:B0-----:R-:W-:Y:S01]  /*01b0*/  @!P1 FADD R2, R2, R6 ;  /* 0x0000000602029221 */ /* 0x001fe20000000000 */
[----:B------:R-:W-:-:S05]  /*01c0*/  @!P1 FADD R3, R3, R7 ;  /* 0x0000000703039221 */ /* 0x000fca0000000000 */
[----:B------:R1:W-:Y:S01]  /*01d0*/  @!P1 STS.64 [R4], R2 ;  /* 0x0000000204009388 */ /* 0x0003e20000000a00 */
[----:B------:R-:W-:Y:S01]  /*01e0*/  BAR.SYNC.DEFER_BLOCKING 0x0 ;  /* 0x0000000000007b1d */ /* 0x000fe20000010000 */
[----:B------:R-:W-:Y:S01]  /*01f0*/  ISETP.GT.U32.AND P1, PT, R0, 0x3, PT ;  /* 0x000000030000780c */ /* 0x000fe20003f24070 */
[----:B------:R-:W-:-:S12]  /*0200*/  IMAD.MOV.U32 R0, RZ, RZ, R11 ;  /* 0x000000ffff007224 */ /* 0x000fd800078e000b */
[----:B-1----:R-:W-:Y:S05]  /*0210*/  @P1 BRA `(.L_x_21) ;  /* 0xfffffffc00d01947 */ /* 0x002fea000383ffff */
.L_x_20:
[----:B------:R-:W-:Y:S05]  /*0220*/  @P0 EXIT ;  /* 0x000000000000094d */ /* 0x000fea0003800000 */
[----:B------:R-:W1:Y:S01]  /*0230*/  S2UR UR5, SR_CgaCtaId ;  /* 0x00000000000579c3 */ /* 0x000e620000008800 */
[----:B------:R-:W-:-:S07]  /*0240*/  UMOV UR4, 0x400 ;  /* 0x0000040000047882 */ /* 0x000fce0000000000 */
[----:B------:R-:W2:Y:S01]  /*0250*/  LDC.64 R2, c[0x0][0x388] ;  /* 0x0000e200ff027b82 */ /* 0x000ea20000000a00 */
[----:B-1----:R-:W-:Y:S01]  /*0260*/  ULEA UR4, UR5, UR4, 0x18 ;  /* 0x0000000405047291 */ /* 0x002fe2000f8ec0ff */
[----:B--2---:R-:W-:-:S08]  /*0270*/  IMAD.WIDE.U32 R2, R9, 0x8, R2 ;  /* 0x0000000809027825 */ /* 0x004fd000078e0002 */
[----:B0-----:R-:W0:Y:S04]  /*0280*/  LDS.64 R4, [UR4] ;  /* 0x00000004ff047984 */ /* 0x001e280008000a00 */
[----:B0-----:R-:W-:Y:S01]  /*0290*/  STG.E.64 desc[UR6][R2.64], R4 ;  /* 0x0000000402007986 */ /* 0x001fe2000c101b06 */
[----:B------:R-:W-:Y:S05]  /*02a0*/  EXIT ;  /* 0x000000000000794d */ /* 0x000fea0003800000 */
.L_x_22:
        /* <DEDUP_REMOVED lines=13> */
.L_x_30:


//--------------------- .nv.shared.reserved.0     --------------------------
	.section	.nv.shared.reserved.0,"aw",@nobits
	.weak		__nv_reservedSMEM_offset_0_alias
	.size		__nv_reservedSMEM_offset_0_alias, 0, 64
	.other		__nv_reservedSMEM_offset_0_alias,@"STO_CUDA_RESERVED_SHARED STV_DEFAULT"
__nv_reservedSMEM_offset_0_alias:
	.zero		0
	.zero		64


//--------------------- .nv.shared._Z14sum_of_squaresP6float2S0_i --------------------------
	.section	.nv.shared._Z14sum_of_squaresP6float2S0_i,"aw",@nobits
	.sectionflags	@""
	.align	8
.nv.shared._Z14sum_of_squaresP6float2S0_i:
	.zero		9216


//--------------------- .nv.shared._Z3sumP6float2S0_i --------------------------
	.section	.nv.shared._Z3sumP6float2S0_i,"aw",@nobits
	.sectionflags	@""
	.align	8
.nv.shared._Z3sumP6float2S0_i:
	.zero		9216


//--------------------- .nv.constant0._Z9angle_calP6float2S0_S0_iii --------------------------
	.section	.nv.constant0._Z9angle_calP6float2S0_S0_iii,"a",@progbits
	.sectionflags	@""
	.align	4
.nv.constant0._Z9angle_calP6float2S0_S0_iii:
	.zero		932


//--------------------- .nv.constant0._Z17update_new_vector6float2PS_S0_iii --------------------------
	.section	.nv.constant0._Z17update_new_vector6float2PS_S0_iii,"a",@progbits
	.sectionflags	@""
	.align	4
.nv.constant0._Z17update_new_vector6float2PS_S0_iii:
	.zero		932


//--------------------- .nv.constant0._Z17matrix_vector_mulPfP6float2S1_iii --------------------------
	.section	.nv.constant0._Z17matrix_vector_mulPfP6float2S1_iii,"a",@progbits
	.sectionflags	@""
	.align	4
.nv.constant0._Z17matrix_vector_mulPfP6float2S1_iii:
	.zero		932


//--------------------- .nv.constant0._Z10update_arrP6float2S0_iii --------------------------
	.section	.nv.constant0._Z10update_arrP6float2S0_iii,"a",@progbits
	.sectionflags	@""
	.align	4
.nv.constant0._Z10update_arrP6float2S0_iii:
	.zero		924


//--------------------- .nv.constant0._Z8norm_calP6float2S_i --------------------------
	.section	.nv.constant0._Z8norm_calP6float2S_i,"a",@progbits
	.sectionflags	@""
	.align	4
.nv.constant0._Z8norm_calP6float2S_i:
	.zero		916


//--------------------- .nv.constant0._Z14sum_of_squaresP6float2S0_i --------------------------
	.section	.nv.constant0._Z14sum_of_squaresP6float2S0_i,"a",@progbits
	.sectionflags	@""
	.align	4
.nv.constant0._Z14sum_of_squaresP6float2S0_i:
	.zero		916


//--------------------- .nv.constant0._Z3sumP6float2S0_i --------------------------
	.section	.nv.constant0._Z3sumP6float2S0_i,"a",@progbits
	.sectionflags	@""
	.align	4
.nv.constant0._Z3sumP6float2S0_i:
	.zero		916


//--------------------- SYMBOLS --------------------------

	.type		.nv.reservedSmem.offset0,@object
	.size		.nv.reservedSmem.offset0,0x4
	.type		.nv.reservedSmem.cap,@object
	.size		.nv.reservedSmem.cap,0x4
